//
// Generated by NVIDIA NVVM Compiler
//
// Compiler Build ID: CL-36424714
// Cuda compilation tools, release 13.0, V13.0.88
// Based on NVVM 20.0.0
//

.version 9.0
.target sm_100
.address_size 64

	// .globl	_Z20calculate_differencePfS_S_S_S_S_
.global .align 1 .b8 _ZN34_INTERNAL_def844d7_4_k_cu_e452a0da4cuda3std3__45__cpo5beginE[1];
.global .align 1 .b8 _ZN34_INTERNAL_def844d7_4_k_cu_e452a0da4cuda3std3__45__cpo3endE[1];
.global .align 1 .b8 _ZN34_INTERNAL_def844d7_4_k_cu_e452a0da4cuda3std3__45__cpo6cbeginE[1];
.global .align 1 .b8 _ZN34_INTERNAL_def844d7_4_k_cu_e452a0da4cuda3std3__45__cpo4cendE[1];
.global .align 1 .b8 _ZN34_INTERNAL_def844d7_4_k_cu_e452a0da4cuda3std3__45__cpo6rbeginE[1];
.global .align 1 .b8 _ZN34_INTERNAL_def844d7_4_k_cu_e452a0da4cuda3std3__45__cpo4rendE[1];
.global .align 1 .b8 _ZN34_INTERNAL_def844d7_4_k_cu_e452a0da4cuda3std3__45__cpo7crbeginE[1];
.global .align 1 .b8 _ZN34_INTERNAL_def844d7_4_k_cu_e452a0da4cuda3std3__45__cpo5crendE[1];
.global .align 1 .b8 _ZN34_INTERNAL_def844d7_4_k_cu_e452a0da4cuda3std3__436_GLOBAL__N__def844d7_4_k_cu_e452a0da6ignoreE[1];
.global .align 1 .b8 _ZN34_INTERNAL_def844d7_4_k_cu_e452a0da4cuda3std3__419piecewise_constructE[1];
.global .align 1 .b8 _ZN34_INTERNAL_def844d7_4_k_cu_e452a0da4cuda3std3__48in_placeE[1];
.global .align 1 .b8 _ZN34_INTERNAL_def844d7_4_k_cu_e452a0da4cuda3std3__420unreachable_sentinelE[1];
.global .align 1 .b8 _ZN34_INTERNAL_def844d7_4_k_cu_e452a0da4cuda3std3__47nulloptE[1];
.global .align 1 .b8 _ZN34_INTERNAL_def844d7_4_k_cu_e452a0da4cuda3std3__48unexpectE[1];
.global .align 1 .b8 _ZN34_INTERNAL_def844d7_4_k_cu_e452a0da4cuda3std6ranges3__45__cpo4swapE[1];
.global .align 1 .b8 _ZN34_INTERNAL_def844d7_4_k_cu_e452a0da4cuda3std6ranges3__45__cpo9iter_moveE[1];
.global .align 1 .b8 _ZN34_INTERNAL_def844d7_4_k_cu_e452a0da4cuda3std6ranges3__45__cpo5beginE[1];
.global .align 1 .b8 _ZN34_INTERNAL_def844d7_4_k_cu_e452a0da4cuda3std6ranges3__45__cpo3endE[1];
.global .align 1 .b8 _ZN34_INTERNAL_def844d7_4_k_cu_e452a0da4cuda3std6ranges3__45__cpo6cbeginE[1];
.global .align 1 .b8 _ZN34_INTERNAL_def844d7_4_k_cu_e452a0da4cuda3std6ranges3__45__cpo4cendE[1];
.global .align 1 .b8 _ZN34_INTERNAL_def844d7_4_k_cu_e452a0da4cuda3std6ranges3__45__cpo7advanceE[1];
.global .align 1 .b8 _ZN34_INTERNAL_def844d7_4_k_cu_e452a0da4cuda3std6ranges3__45__cpo9iter_swapE[1];
.global .align 1 .b8 _ZN34_INTERNAL_def844d7_4_k_cu_e452a0da4cuda3std6ranges3__45__cpo4nextE[1];
.global .align 1 .b8 _ZN34_INTERNAL_def844d7_4_k_cu_e452a0da4cuda3std6ranges3__45__cpo4prevE[1];
.global .align 1 .b8 _ZN34_INTERNAL_def844d7_4_k_cu_e452a0da4cuda3std6ranges3__45__cpo4dataE[1];
.global .align 1 .b8 _ZN34_INTERNAL_def844d7_4_k_cu_e452a0da4cuda3std6ranges3__45__cpo5cdataE[1];
.global .align 1 .b8 _ZN34_INTERNAL_def844d7_4_k_cu_e452a0da4cuda3std6ranges3__45__cpo4sizeE[1];
.global .align 1 .b8 _ZN34_INTERNAL_def844d7_4_k_cu_e452a0da4cuda3std6ranges3__45__cpo5ssizeE[1];
.global .align 1 .b8 _ZN34_INTERNAL_def844d7_4_k_cu_e452a0da4cuda3std6ranges3__45__cpo8distanceE[1];
.global .align 1 .b8 _ZN34_INTERNAL_def844d7_4_k_cu_e452a0da6thrust24THRUST_300001_SM_1000_NS8cuda_cub3parE[1];
.global .align 1 .b8 _ZN34_INTERNAL_def844d7_4_k_cu_e452a0da6thrust24THRUST_300001_SM_1000_NS8cuda_cub10par_nosyncE[1];
.global .align 1 .b8 _ZN34_INTERNAL_def844d7_4_k_cu_e452a0da6thrust24THRUST_300001_SM_1000_NS6system6detail10sequential3seqE[1];
.global .align 1 .b8 _ZN34_INTERNAL_def844d7_4_k_cu_e452a0da6thrust24THRUST_300001_SM_1000_NS12placeholders2_1E[1];
.global .align 1 .b8 _ZN34_INTERNAL_def844d7_4_k_cu_e452a0da6thrust24THRUST_300001_SM_1000_NS12placeholders2_2E[1];
.global .align 1 .b8 _ZN34_INTERNAL_def844d7_4_k_cu_e452a0da6thrust24THRUST_300001_SM_1000_NS12placeholders2_3E[1];
.global .align 1 .b8 _ZN34_INTERNAL_def844d7_4_k_cu_e452a0da6thrust24THRUST_300001_SM_1000_NS12placeholders2_4E[1];
.global .align 1 .b8 _ZN34_INTERNAL_def844d7_4_k_cu_e452a0da6thrust24THRUST_300001_SM_1000_NS12placeholders2_5E[1];
.global .align 1 .b8 _ZN34_INTERNAL_def844d7_4_k_cu_e452a0da6thrust24THRUST_300001_SM_1000_NS12placeholders2_6E[1];
.global .align 1 .b8 _ZN34_INTERNAL_def844d7_4_k_cu_e452a0da6thrust24THRUST_300001_SM_1000_NS12placeholders2_7E[1];
.global .align 1 .b8 _ZN34_INTERNAL_def844d7_4_k_cu_e452a0da6thrust24THRUST_300001_SM_1000_NS12placeholders2_8E[1];
.global .align 1 .b8 _ZN34_INTERNAL_def844d7_4_k_cu_e452a0da6thrust24THRUST_300001_SM_1000_NS12placeholders2_9E[1];
.global .align 1 .b8 _ZN34_INTERNAL_def844d7_4_k_cu_e452a0da6thrust24THRUST_300001_SM_1000_NS12placeholders3_10E[1];
.global .align 1 .b8 _ZN34_INTERNAL_def844d7_4_k_cu_e452a0da6thrust24THRUST_300001_SM_1000_NS3seqE[1];

.visible .entry _Z20calculate_differencePfS_S_S_S_S_(
	.param .u64 .ptr .align 1 _Z20calculate_differencePfS_S_S_S_S__param_0,
	.param .u64 .ptr .align 1 _Z20calculate_differencePfS_S_S_S_S__param_1,
	.param .u64 .ptr .align 1 _Z20calculate_differencePfS_S_S_S_S__param_2,
	.param .u64 .ptr .align 1 _Z20calculate_differencePfS_S_S_S_S__param_3,
	.param .u64 .ptr .align 1 _Z20calculate_differencePfS_S_S_S_S__param_4,
	.param .u64 .ptr .align 1 _Z20calculate_differencePfS_S_S_S_S__param_5
)
{
	.reg .b32 	%r<8>;
	.reg .b32 	%f<242>;
	.reg .b64 	%rd<19>;
	.reg .b64 	%fd<65>;

	ld.param.u64 	%rd1, [_Z20calculate_differencePfS_S_S_S_S__param_0];
	ld.param.u64 	%rd2, [_Z20calculate_differencePfS_S_S_S_S__param_1];
	ld.param.u64 	%rd3, [_Z20calculate_differencePfS_S_S_S_S__param_2];
	ld.param.u64 	%rd4, [_Z20calculate_differencePfS_S_S_S_S__param_3];
	ld.param.u64 	%rd5, [_Z20calculate_differencePfS_S_S_S_S__param_4];
	ld.param.u64 	%rd6, [_Z20calculate_differencePfS_S_S_S_S__param_5];
	cvta.to.global.u64 	%rd7, %rd1;
	cvta.to.global.u64 	%rd8, %rd3;
	mov.u32 	%r1, %ntid.x;
	mov.u32 	%r2, %ctaid.x;
	mov.u32 	%r3, %tid.x;
	mad.lo.s32 	%r4, %r1, %r2, %r3;
	shl.b32 	%r5, %r4, 5;
	cvta.to.global.u64 	%rd9, %rd5;
	ld.global.f32 	%f1, [%rd9];
	cvta.to.global.u64 	%rd10, %rd6;
	cvta.to.global.u64 	%rd11, %rd2;
	cvta.to.global.u64 	%rd12, %rd4;
	mul.wide.s32 	%rd13, %r5, 4;
	add.s64 	%rd14, %rd8, %rd13;
	ld.global.f32 	%f2, [%rd14];
	ld.global.f32 	%f3, [%rd12];
	fma.rn.f32 	%f4, %f2, %f3, 0f00000000;
	ld.global.f32 	%f5, [%rd14+4];
	ld.global.f32 	%f6, [%rd12+4];
	fma.rn.f32 	%f7, %f5, %f6, %f4;
	ld.global.f32 	%f8, [%rd14+8];
	ld.global.f32 	%f9, [%rd12+8];
	fma.rn.f32 	%f10, %f8, %f9, %f7;
	ld.global.f32 	%f11, [%rd14+12];
	ld.global.f32 	%f12, [%rd12+12];
	fma.rn.f32 	%f13, %f11, %f12, %f10;
	ld.global.f32 	%f14, [%rd14+16];
	ld.global.f32 	%f15, [%rd12+16];
	fma.rn.f32 	%f16, %f14, %f15, %f13;
	ld.global.f32 	%f17, [%rd14+20];
	ld.global.f32 	%f18, [%rd12+20];
	fma.rn.f32 	%f19, %f17, %f18, %f16;
	ld.global.f32 	%f20, [%rd14+24];
	ld.global.f32 	%f21, [%rd12+24];
	fma.rn.f32 	%f22, %f20, %f21, %f19;
	ld.global.f32 	%f23, [%rd14+28];
	ld.global.f32 	%f24, [%rd12+28];
	fma.rn.f32 	%f25, %f23, %f24, %f22;
	ld.global.f32 	%f26, [%rd14+32];
	ld.global.f32 	%f27, [%rd12+32];
	fma.rn.f32 	%f28, %f26, %f27, %f25;
	ld.global.f32 	%f29, [%rd14+36];
	ld.global.f32 	%f30, [%rd12+36];
	fma.rn.f32 	%f31, %f29, %f30, %f28;
	ld.global.f32 	%f32, [%rd14+40];
	ld.global.f32 	%f33, [%rd12+40];
	fma.rn.f32 	%f34, %f32, %f33, %f31;
	ld.global.f32 	%f35, [%rd14+44];
	ld.global.f32 	%f36, [%rd12+44];
	fma.rn.f32 	%f37, %f35, %f36, %f34;
	ld.global.f32 	%f38, [%rd14+48];
	ld.global.f32 	%f39, [%rd12+48];
	fma.rn.f32 	%f40, %f38, %f39, %f37;
	ld.global.f32 	%f41, [%rd14+52];
	ld.global.f32 	%f42, [%rd12+52];
	fma.rn.f32 	%f43, %f41, %f42, %f40;
	ld.global.f32 	%f44, [%rd14+56];
	ld.global.f32 	%f45, [%rd12+56];
	fma.rn.f32 	%f46, %f44, %f45, %f43;
	ld.global.f32 	%f47, [%rd14+60];
	ld.global.f32 	%f48, [%rd12+60];
	fma.rn.f32 	%f49, %f47, %f48, %f46;
	ld.global.f32 	%f50, [%rd14+64];
	ld.global.f32 	%f51, [%rd12+64];
	fma.rn.f32 	%f52, %f50, %f51, %f49;
	ld.global.f32 	%f53, [%rd14+68];
	ld.global.f32 	%f54, [%rd12+68];
	fma.rn.f32 	%f55, %f53, %f54, %f52;
	ld.global.f32 	%f56, [%rd14+72];
	ld.global.f32 	%f57, [%rd12+72];
	fma.rn.f32 	%f58, %f56, %f57, %f55;
	ld.global.f32 	%f59, [%rd14+76];
	ld.global.f32 	%f60, [%rd12+76];
	fma.rn.f32 	%f61, %f59, %f60, %f58;
	ld.global.f32 	%f62, [%rd14+80];
	ld.global.f32 	%f63, [%rd12+80];
	fma.rn.f32 	%f64, %f62, %f63, %f61;
	ld.global.f32 	%f65, [%rd14+84];
	ld.global.f32 	%f66, [%rd12+84];
	fma.rn.f32 	%f67, %f65, %f66, %f64;
	ld.global.f32 	%f68, [%rd14+88];
	ld.global.f32 	%f69, [%rd12+88];
	fma.rn.f32 	%f70, %f68, %f69, %f67;
	ld.global.f32 	%f71, [%rd14+92];
	ld.global.f32 	%f72, [%rd12+92];
	fma.rn.f32 	%f73, %f71, %f72, %f70;
	ld.global.f32 	%f74, [%rd14+96];
	ld.global.f32 	%f75, [%rd12+96];
	fma.rn.f32 	%f76, %f74, %f75, %f73;
	ld.global.f32 	%f77, [%rd14+100];
	ld.global.f32 	%f78, [%rd12+100];
	fma.rn.f32 	%f79, %f77, %f78, %f76;
	ld.global.f32 	%f80, [%rd14+104];
	ld.global.f32 	%f81, [%rd12+104];
	fma.rn.f32 	%f82, %f80, %f81, %f79;
	ld.global.f32 	%f83, [%rd14+108];
	ld.global.f32 	%f84, [%rd12+108];
	fma.rn.f32 	%f85, %f83, %f84, %f82;
	ld.global.f32 	%f86, [%rd14+112];
	ld.global.f32 	%f87, [%rd12+112];
	fma.rn.f32 	%f88, %f86, %f87, %f85;
	ld.global.f32 	%f89, [%rd14+116];
	ld.global.f32 	%f90, [%rd12+116];
	fma.rn.f32 	%f91, %f89, %f90, %f88;
	ld.global.f32 	%f92, [%rd14+120];
	ld.global.f32 	%f93, [%rd12+120];
	fma.rn.f32 	%f94, %f92, %f93, %f91;
	ld.global.f32 	%f95, [%rd14+124];
	ld.global.f32 	%f96, [%rd12+124];
	fma.rn.f32 	%f97, %f95, %f96, %f94;
	add.f32 	%f98, %f1, %f97;
	fma.rn.f32 	%f99, %f98, 0f3BBB989D, 0f3F000000;
	cvt.sat.f32.f32 	%f100, %f99;
	mov.f32 	%f101, 0f4B400001;
	mov.f32 	%f102, 0f437C0000;
	fma.rm.f32 	%f103, %f100, %f102, %f101;
	add.f32 	%f104, %f103, 0fCB40007F;
	neg.f32 	%f105, %f104;
	fma.rn.f32 	%f106, %f98, 0f3FB8AA3B, %f105;
	fma.rn.f32 	%f107, %f98, 0f32A57060, %f106;
	mov.b32 	%r6, %f103;
	shl.b32 	%r7, %r6, 23;
	mov.b32 	%f108, %r7;
	ex2.approx.ftz.f32 	%f109, %f107;
	fma.rn.f32 	%f110, %f109, %f108, 0f3F800000;
	rcp.rn.f32 	%f111, %f110;
	mul.wide.s32 	%rd15, %r4, 4;
	add.s64 	%rd16, %rd10, %rd15;
	ld.global.f32 	%f112, [%rd16];
	add.f32 	%f113, %f112, %f111;
	add.f32 	%f114, %f113, 0fBF800000;
	add.s64 	%rd17, %rd11, %rd15;
	st.global.f32 	[%rd17], %f114;
	ld.global.f32 	%f115, [%rd14];
	mul.f32 	%f116, %f115, %f114;
	cvt.f64.f32 	%fd1, %f116;
	mul.f64 	%fd2, %fd1, 0d3F1A36E2EB1C432D;
	cvt.rn.f32.f64 	%f117, %fd2;
	add.s64 	%rd18, %rd7, %rd13;
	st.global.f32 	[%rd18], %f117;
	ld.global.f32 	%f118, [%rd14+4];
	ld.global.f32 	%f119, [%rd17];
	mul.f32 	%f120, %f118, %f119;
	cvt.f64.f32 	%fd3, %f120;
	mul.f64 	%fd4, %fd3, 0d3F1A36E2EB1C432D;
	cvt.rn.f32.f64 	%f121, %fd4;
	st.global.f32 	[%rd18+4], %f121;
	ld.global.f32 	%f122, [%rd14+8];
	ld.global.f32 	%f123, [%rd17];
	mul.f32 	%f124, %f122, %f123;
	cvt.f64.f32 	%fd5, %f124;
	mul.f64 	%fd6, %fd5, 0d3F1A36E2EB1C432D;
	cvt.rn.f32.f64 	%f125, %fd6;
	st.global.f32 	[%rd18+8], %f125;
	ld.global.f32 	%f126, [%rd14+12];
	ld.global.f32 	%f127, [%rd17];
	mul.f32 	%f128, %f126, %f127;
	cvt.f64.f32 	%fd7, %f128;
	mul.f64 	%fd8, %fd7, 0d3F1A36E2EB1C432D;
	cvt.rn.f32.f64 	%f129, %fd8;
	st.global.f32 	[%rd18+12], %f129;
	ld.global.f32 	%f130, [%rd14+16];
	ld.global.f32 	%f131, [%rd17];
	mul.f32 	%f132, %f130, %f131;
	cvt.f64.f32 	%fd9, %f132;
	mul.f64 	%fd10, %fd9, 0d3F1A36E2EB1C432D;
	cvt.rn.f32.f64 	%f133, %fd10;
	st.global.f32 	[%rd18+16], %f133;
	ld.global.f32 	%f134, [%rd14+20];
	ld.global.f32 	%f135, [%rd17];
	mul.f32 	%f136, %f134, %f135;
	cvt.f64.f32 	%fd11, %f136;
	mul.f64 	%fd12, %fd11, 0d3F1A36E2EB1C432D;
	cvt.rn.f32.f64 	%f137, %fd12;
	st.global.f32 	[%rd18+20], %f137;
	ld.global.f32 	%f138, [%rd14+24];
	ld.global.f32 	%f139, [%rd17];
	mul.f32 	%f140, %f138, %f139;
	cvt.f64.f32 	%fd13, %f140;
	mul.f64 	%fd14, %fd13, 0d3F1A36E2EB1C432D;
	cvt.rn.f32.f64 	%f141, %fd14;
	st.global.f32 	[%rd18+24], %f141;
	ld.global.f32 	%f142, [%rd14+28];
	ld.global.f32 	%f143, [%rd17];
	mul.f32 	%f144, %f142, %f143;
	cvt.f64.f32 	%fd15, %f144;
	mul.f64 	%fd16, %fd15, 0d3F1A36E2EB1C432D;
	cvt.rn.f32.f64 	%f145, %fd16;
	st.global.f32 	[%rd18+28], %f145;
	ld.global.f32 	%f146, [%rd14+32];
	ld.global.f32 	%f147, [%rd17];
	mul.f32 	%f148, %f146, %f147;
	cvt.f64.f32 	%fd17, %f148;
	mul.f64 	%fd18, %fd17, 0d3F1A36E2EB1C432D;
	cvt.rn.f32.f64 	%f149, %fd18;
	st.global.f32 	[%rd18+32], %f149;
	ld.global.f32 	%f150, [%rd14+36];
	ld.global.f32 	%f151, [%rd17];
	mul.f32 	%f152, %f150, %f151;
	cvt.f64.f32 	%fd19, %f152;
	mul.f64 	%fd20, %fd19, 0d3F1A36E2EB1C432D;
	cvt.rn.f32.f64 	%f153, %fd20;
	st.global.f32 	[%rd18+36], %f153;
	ld.global.f32 	%f154, [%rd14+40];
	ld.global.f32 	%f155, [%rd17];
	mul.f32 	%f156, %f154, %f155;
	cvt.f64.f32 	%fd21, %f156;
	mul.f64 	%fd22, %fd21, 0d3F1A36E2EB1C432D;
	cvt.rn.f32.f64 	%f157, %fd22;
	st.global.f32 	[%rd18+40], %f157;
	ld.global.f32 	%f158, [%rd14+44];
	ld.global.f32 	%f159, [%rd17];
	mul.f32 	%f160, %f158, %f159;
	cvt.f64.f32 	%fd23, %f160;
	mul.f64 	%fd24, %fd23, 0d3F1A36E2EB1C432D;
	cvt.rn.f32.f64 	%f161, %fd24;
	st.global.f32 	[%rd18+44], %f161;
	ld.global.f32 	%f162, [%rd14+48];
	ld.global.f32 	%f163, [%rd17];
	mul.f32 	%f164, %f162, %f163;
	cvt.f64.f32 	%fd25, %f164;
	mul.f64 	%fd26, %fd25, 0d3F1A36E2EB1C432D;
	cvt.rn.f32.f64 	%f165, %fd26;
	st.global.f32 	[%rd18+48], %f165;
	ld.global.f32 	%f166, [%rd14+52];
	ld.global.f32 	%f167, [%rd17];
	mul.f32 	%f168, %f166, %f167;
	cvt.f64.f32 	%fd27, %f168;
	mul.f64 	%fd28, %fd27, 0d3F1A36E2EB1C432D;
	cvt.rn.f32.f64 	%f169, %fd28;
	st.global.f32 	[%rd18+52], %f169;
	ld.global.f32 	%f170, [%rd14+56];
	ld.global.f32 	%f171, [%rd17];
	mul.f32 	%f172, %f170, %f171;
	cvt.f64.f32 	%fd29, %f172;
	mul.f64 	%fd30, %fd29, 0d3F1A36E2EB1C432D;
	cvt.rn.f32.f64 	%f173, %fd30;
	st.global.f32 	[%rd18+56], %f173;
	ld.global.f32 	%f174, [%rd14+60];
	ld.global.f32 	%f175, [%rd17];
	mul.f32 	%f176, %f174, %f175;
	cvt.f64.f32 	%fd31, %f176;
	mul.f64 	%fd32, %fd31, 0d3F1A36E2EB1C432D;
	cvt.rn.f32.f64 	%f177, %fd32;
	st.global.f32 	[%rd18+60], %f177;
	ld.global.f32 	%f178, [%rd14+64];
	ld.global.f32 	%f179, [%rd17];
	mul.f32 	%f180, %f178, %f179;
	cvt.f64.f32 	%fd33, %f180;
	mul.f64 	%fd34, %fd33, 0d3F1A36E2EB1C432D;
	cvt.rn.f32.f64 	%f181, %fd34;
	st.global.f32 	[%rd18+64], %f181;
	ld.global.f32 	%f182, [%rd14+68];
	ld.global.f32 	%f183, [%rd17];
	mul.f32 	%f184, %f182, %f183;
	cvt.f64.f32 	%fd35, %f184;
	mul.f64 	%fd36, %fd35, 0d3F1A36E2EB1C432D;
	cvt.rn.f32.f64 	%f185, %fd36;
	st.global.f32 	[%rd18+68], %f185;
	ld.global.f32 	%f186, [%rd14+72];
	ld.global.f32 	%f187, [%rd17];
	mul.f32 	%f188, %f186, %f187;
	cvt.f64.f32 	%fd37, %f188;
	mul.f64 	%fd38, %fd37, 0d3F1A36E2EB1C432D;
	cvt.rn.f32.f64 	%f189, %fd38;
	st.global.f32 	[%rd18+72], %f189;
	ld.global.f32 	%f190, [%rd14+76];
	ld.global.f32 	%f191, [%rd17];
	mul.f32 	%f192, %f190, %f191;
	cvt.f64.f32 	%fd39, %f192;
	mul.f64 	%fd40, %fd39, 0d3F1A36E2EB1C432D;
	cvt.rn.f32.f64 	%f193, %fd40;
	st.global.f32 	[%rd18+76], %f193;
	ld.global.f32 	%f194, [%rd14+80];
	ld.global.f32 	%f195, [%rd17];
	mul.f32 	%f196, %f194, %f195;
	cvt.f64.f32 	%fd41, %f196;
	mul.f64 	%fd42, %fd41, 0d3F1A36E2EB1C432D;
	cvt.rn.f32.f64 	%f197, %fd42;
	st.global.f32 	[%rd18+80], %f197;
	ld.global.f32 	%f198, [%rd14+84];
	ld.global.f32 	%f199, [%rd17];
	mul.f32 	%f200, %f198, %f199;
	cvt.f64.f32 	%fd43, %f200;
	mul.f64 	%fd44, %fd43, 0d3F1A36E2EB1C432D;
	cvt.rn.f32.f64 	%f201, %fd44;
	st.global.f32 	[%rd18+84], %f201;
	ld.global.f32 	%f202, [%rd14+88];
	ld.global.f32 	%f203, [%rd17];
	mul.f32 	%f204, %f202, %f203;
	cvt.f64.f32 	%fd45, %f204;
	mul.f64 	%fd46, %fd45, 0d3F1A36E2EB1C432D;
	cvt.rn.f32.f64 	%f205, %fd46;
	st.global.f32 	[%rd18+88], %f205;
	ld.global.f32 	%f206, [%rd14+92];
	ld.global.f32 	%f207, [%rd17];
	mul.f32 	%f208, %f206, %f207;
	cvt.f64.f32 	%fd47, %f208;
	mul.f64 	%fd48, %fd47, 0d3F1A36E2EB1C432D;
	cvt.rn.f32.f64 	%f209, %fd48;
	st.global.f32 	[%rd18+92], %f209;
	ld.global.f32 	%f210, [%rd14+96];
	ld.global.f32 	%f211, [%rd17];
	mul.f32 	%f212, %f210, %f211;
	cvt.f64.f32 	%fd49, %f212;
	mul.f64 	%fd50, %fd49, 0d3F1A36E2EB1C432D;
	cvt.rn.f32.f64 	%f213, %fd50;
	st.global.f32 	[%rd18+96], %f213;
	ld.global.f32 	%f214, [%rd14+100];
	ld.global.f32 	%f215, [%rd17];
	mul.f32 	%f216, %f214, %f215;
	cvt.f64.f32 	%fd51, %f216;
	mul.f64 	%fd52, %fd51, 0d3F1A36E2EB1C432D;
	cvt.rn.f32.f64 	%f217, %fd52;
	st.global.f32 	[%rd18+100], %f217;
	ld.global.f32 	%f218, [%rd14+104];
	ld.global.f32 	%f219, [%rd17];
	mul.f32 	%f220, %f218, %f219;
	cvt.f64.f32 	%fd53, %f220;
	mul.f64 	%fd54, %fd53, 0d3F1A36E2EB1C432D;
	cvt.rn.f32.f64 	%f221, %fd54;
	st.global.f32 	[%rd18+104], %f221;
	ld.global.f32 	%f222, [%rd14+108];
	ld.global.f32 	%f223, [%rd17];
	mul.f32 	%f224, %f222, %f223;
	cvt.f64.f32 	%fd55, %f224;
	mul.f64 	%fd56, %fd55, 0d3F1A36E2EB1C432D;
	cvt.rn.f32.f64 	%f225, %fd56;
	st.global.f32 	[%rd18+108], %f225;
	ld.global.f32 	%f226, [%rd14+112];
	ld.global.f32 	%f227, [%rd17];
	mul.f32 	%f228, %f226, %f227;
	cvt.f64.f32 	%fd57, %f228;
	mul.f64 	%fd58, %fd57, 0d3F1A36E2EB1C432D;
	cvt.rn.f32.f64 	%f229, %fd58;
	st.global.f32 	[%rd18+112], %f229;
	ld.global.f32 	%f230, [%rd14+116];
	ld.global.f32 	%f231, [%rd17];
	mul.f32 	%f232, %f230, %f231;
	cvt.f64.f32 	%fd59, %f232;
	mul.f64 	%fd60, %fd59, 0d3F1A36E2EB1C432D;
	cvt.rn.f32.f64 	%f233, %fd60;
	st.global.f32 	[%rd18+116], %f233;
	ld.global.f32 	%f234, [%rd14+120];
	ld.global.f32 	%f235, [%rd17];
	mul.f32 	%f236, %f234, %f235;
	cvt.f64.f32 	%fd61, %f236;
	mul.f64 	%fd62, %fd61, 0d3F1A36E2EB1C432D;
	cvt.rn.f32.f64 	%f237, %fd62;
	st.global.f32 	[%rd18+120], %f237;
	ld.global.f32 	%f238, [%rd14+124];
	ld.global.f32 	%f239, [%rd17];
	mul.f32 	%f240, %f238, %f239;
	cvt.f64.f32 	%fd63, %f240;
	mul.f64 	%fd64, %fd63, 0d3F1A36E2EB1C432D;
	cvt.rn.f32.f64 	%f241, %fd64;
	st.global.f32 	[%rd18+124], %f241;
	ret;

}
	// .globl	_Z12block_reducePfS_i
.visible .entry _Z12block_reducePfS_i(
	.param .u64 .ptr .align 1 _Z12block_reducePfS_i_param_0,
	.param .u64 .ptr .align 1 _Z12block_reducePfS_i_param_1,
	.param .u32 _Z12block_reducePfS_i_param_2
)
{
	.reg .pred 	%p<10>;
	.reg .b32 	%r<55>;
	.reg .b32 	%f<70>;
	.reg .b64 	%rd<66>;

	ld.param.u64 	%rd10, [_Z12block_reducePfS_i_param_0];
	ld.param.u64 	%rd9, [_Z12block_reducePfS_i_param_1];
	ld.param.u32 	%r20, [_Z12block_reducePfS_i_param_2];
	cvta.to.global.u64 	%rd1, %rd10;
	mov.u32 	%r1, %tid.x;
	setp.lt.s32 	%p1, %r20, 1;
	@%p1 bra 	$L__BB1_13;
	cvta.to.global.u64 	%rd11, %rd9;
	mul.wide.u32 	%rd12, %r1, 4;
	add.s64 	%rd2, %rd11, %rd12;
	ld.global.f32 	%f66, [%rd2];
	and.b32  	%r2, %r20, 15;
	setp.lt.u32 	%p2, %r20, 16;
	mov.b32 	%r52, 0;
	@%p2 bra 	$L__BB1_4;
	and.b32  	%r52, %r20, 2147483632;
	neg.s32 	%r50, %r52;
	add.s32 	%r49, %r1, 256;
	add.s64 	%rd14, %rd12, %rd1;
	add.s64 	%rd64, %rd14, 256;
$L__BB1_3:
	.pragma "nounroll";
	ld.global.f32 	%f11, [%rd64+-256];
	add.f32 	%f12, %f11, %f66;
	st.global.f32 	[%rd2], %f12;
	ld.global.f32 	%f13, [%rd64+-128];
	add.f32 	%f14, %f13, %f12;
	st.global.f32 	[%rd2], %f14;
	ld.global.f32 	%f15, [%rd64];
	add.f32 	%f16, %f15, %f14;
	st.global.f32 	[%rd2], %f16;
	ld.global.f32 	%f17, [%rd64+128];
	add.f32 	%f18, %f17, %f16;
	st.global.f32 	[%rd2], %f18;
	add.s32 	%r22, %r49, -128;
	mul.wide.u32 	%rd15, %r22, 4;
	add.s64 	%rd16, %rd1, %rd15;
	ld.global.f32 	%f19, [%rd16];
	add.f32 	%f20, %f19, %f18;
	st.global.f32 	[%rd2], %f20;
	add.s32 	%r23, %r49, -96;
	mul.wide.u32 	%rd17, %r23, 4;
	add.s64 	%rd18, %rd1, %rd17;
	ld.global.f32 	%f21, [%rd18];
	add.f32 	%f22, %f21, %f20;
	st.global.f32 	[%rd2], %f22;
	add.s32 	%r24, %r49, -64;
	mul.wide.u32 	%rd19, %r24, 4;
	add.s64 	%rd20, %rd1, %rd19;
	ld.global.f32 	%f23, [%rd20];
	add.f32 	%f24, %f23, %f22;
	st.global.f32 	[%rd2], %f24;
	add.s32 	%r25, %r49, -32;
	mul.wide.u32 	%rd21, %r25, 4;
	add.s64 	%rd22, %rd1, %rd21;
	ld.global.f32 	%f25, [%rd22];
	add.f32 	%f26, %f25, %f24;
	st.global.f32 	[%rd2], %f26;
	add.s32 	%r26, %r49, 224;
	mul.wide.u32 	%rd23, %r49, 4;
	add.s64 	%rd24, %rd1, %rd23;
	ld.global.f32 	%f27, [%rd24];
	add.f32 	%f28, %f27, %f26;
	st.global.f32 	[%rd2], %f28;
	add.s32 	%r27, %r49, 32;
	mul.wide.u32 	%rd25, %r27, 4;
	add.s64 	%rd26, %rd1, %rd25;
	ld.global.f32 	%f29, [%rd26];
	add.f32 	%f30, %f29, %f28;
	st.global.f32 	[%rd2], %f30;
	add.s32 	%r28, %r49, 64;
	mul.wide.u32 	%rd27, %r28, 4;
	add.s64 	%rd28, %rd1, %rd27;
	ld.global.f32 	%f31, [%rd28];
	add.f32 	%f32, %f31, %f30;
	st.global.f32 	[%rd2], %f32;
	add.s32 	%r29, %r49, 96;
	mul.wide.u32 	%rd29, %r29, 4;
	add.s64 	%rd30, %rd1, %rd29;
	ld.global.f32 	%f33, [%rd30];
	add.f32 	%f34, %f33, %f32;
	st.global.f32 	[%rd2], %f34;
	add.s32 	%r30, %r49, 128;
	mul.wide.u32 	%rd31, %r30, 4;
	add.s64 	%rd32, %rd1, %rd31;
	ld.global.f32 	%f35, [%rd32];
	add.f32 	%f36, %f35, %f34;
	st.global.f32 	[%rd2], %f36;
	add.s32 	%r31, %r49, 160;
	mul.wide.u32 	%rd33, %r31, 4;
	add.s64 	%rd34, %rd1, %rd33;
	ld.global.f32 	%f37, [%rd34];
	add.f32 	%f38, %f37, %f36;
	st.global.f32 	[%rd2], %f38;
	add.s32 	%r32, %r49, 192;
	mul.wide.u32 	%rd35, %r32, 4;
	add.s64 	%rd36, %rd1, %rd35;
	ld.global.f32 	%f39, [%rd36];
	add.f32 	%f40, %f39, %f38;
	st.global.f32 	[%rd2], %f40;
	mul.wide.u32 	%rd37, %r26, 4;
	add.s64 	%rd38, %rd1, %rd37;
	ld.global.f32 	%f41, [%rd38];
	add.f32 	%f66, %f41, %f40;
	st.global.f32 	[%rd2], %f66;
	add.s32 	%r50, %r50, 16;
	add.s32 	%r49, %r49, 512;
	add.s64 	%rd64, %rd64, 2048;
	setp.ne.s32 	%p3, %r50, 0;
	@%p3 bra 	$L__BB1_3;
$L__BB1_4:
	setp.eq.s32 	%p4, %r2, 0;
	@%p4 bra 	$L__BB1_13;
	and.b32  	%r11, %r20, 7;
	setp.lt.u32 	%p5, %r2, 8;
	@%p5 bra 	$L__BB1_7;
	shl.b32 	%r33, %r52, 5;
	add.s32 	%r34, %r33, %r1;
	mul.wide.u32 	%rd39, %r34, 4;
	add.s64 	%rd40, %rd1, %rd39;
	ld.global.f32 	%f42, [%rd40];
	add.f32 	%f43, %f42, %f66;
	st.global.f32 	[%rd2], %f43;
	add.s32 	%r35, %r34, 32;
	mul.wide.u32 	%rd41, %r35, 4;
	add.s64 	%rd42, %rd1, %rd41;
	ld.global.f32 	%f44, [%rd42];
	add.f32 	%f45, %f44, %f43;
	st.global.f32 	[%rd2], %f45;
	add.s32 	%r36, %r34, 64;
	mul.wide.u32 	%rd43, %r36, 4;
	add.s64 	%rd44, %rd1, %rd43;
	ld.global.f32 	%f46, [%rd44];
	add.f32 	%f47, %f46, %f45;
	st.global.f32 	[%rd2], %f47;
	add.s32 	%r37, %r34, 96;
	mul.wide.u32 	%rd45, %r37, 4;
	add.s64 	%rd46, %rd1, %rd45;
	ld.global.f32 	%f48, [%rd46];
	add.f32 	%f49, %f48, %f47;
	st.global.f32 	[%rd2], %f49;
	add.s32 	%r38, %r34, 128;
	mul.wide.u32 	%rd47, %r38, 4;
	add.s64 	%rd48, %rd1, %rd47;
	ld.global.f32 	%f50, [%rd48];
	add.f32 	%f51, %f50, %f49;
	st.global.f32 	[%rd2], %f51;
	add.s32 	%r39, %r34, 160;
	mul.wide.u32 	%rd49, %r39, 4;
	add.s64 	%rd50, %rd1, %rd49;
	ld.global.f32 	%f52, [%rd50];
	add.f32 	%f53, %f52, %f51;
	st.global.f32 	[%rd2], %f53;
	add.s32 	%r40, %r34, 192;
	mul.wide.u32 	%rd51, %r40, 4;
	add.s64 	%rd52, %rd1, %rd51;
	ld.global.f32 	%f54, [%rd52];
	add.f32 	%f55, %f54, %f53;
	st.global.f32 	[%rd2], %f55;
	add.s32 	%r41, %r34, 224;
	mul.wide.u32 	%rd53, %r41, 4;
	add.s64 	%rd54, %rd1, %rd53;
	ld.global.f32 	%f56, [%rd54];
	add.f32 	%f66, %f56, %f55;
	st.global.f32 	[%rd2], %f66;
	add.s32 	%r52, %r52, 8;
$L__BB1_7:
	setp.eq.s32 	%p6, %r11, 0;
	@%p6 bra 	$L__BB1_13;
	and.b32  	%r14, %r20, 3;
	setp.lt.u32 	%p7, %r11, 4;
	@%p7 bra 	$L__BB1_10;
	shl.b32 	%r42, %r52, 5;
	add.s32 	%r43, %r42, %r1;
	mul.wide.u32 	%rd55, %r43, 4;
	add.s64 	%rd56, %rd1, %rd55;
	ld.global.f32 	%f57, [%rd56];
	add.f32 	%f58, %f57, %f66;
	st.global.f32 	[%rd2], %f58;
	add.s32 	%r44, %r43, 32;
	mul.wide.u32 	%rd57, %r44, 4;
	add.s64 	%rd58, %rd1, %rd57;
	ld.global.f32 	%f59, [%rd58];
	add.f32 	%f60, %f59, %f58;
	st.global.f32 	[%rd2], %f60;
	add.s32 	%r45, %r43, 64;
	mul.wide.u32 	%rd59, %r45, 4;
	add.s64 	%rd60, %rd1, %rd59;
	ld.global.f32 	%f61, [%rd60];
	add.f32 	%f62, %f61, %f60;
	st.global.f32 	[%rd2], %f62;
	add.s32 	%r46, %r43, 96;
	mul.wide.u32 	%rd61, %r46, 4;
	add.s64 	%rd62, %rd1, %rd61;
	ld.global.f32 	%f63, [%rd62];
	add.f32 	%f66, %f63, %f62;
	st.global.f32 	[%rd2], %f66;
	add.s32 	%r52, %r52, 4;
$L__BB1_10:
	setp.eq.s32 	%p8, %r14, 0;
	@%p8 bra 	$L__BB1_13;
	shl.b32 	%r47, %r52, 5;
	add.s32 	%r48, %r1, %r47;
	mul.wide.u32 	%rd63, %r48, 4;
	add.s64 	%rd65, %rd1, %rd63;
	neg.s32 	%r54, %r14;
$L__BB1_12:
	.pragma "nounroll";
	ld.global.f32 	%f64, [%rd65];
	add.f32 	%f66, %f64, %f66;
	st.global.f32 	[%rd2], %f66;
	add.s64 	%rd65, %rd65, 128;
	add.s32 	%r54, %r54, 1;
	setp.ne.s32 	%p9, %r54, 0;
	@%p9 bra 	$L__BB1_12;
$L__BB1_13:
	ret;

}
	// .globl	_Z6reducePfS_
.visible .entry _Z6reducePfS_(
	.param .u64 .ptr .align 1 _Z6reducePfS__param_0,
	.param .u64 .ptr .align 1 _Z6reducePfS__param_1
)
{
	.reg .pred 	%p<5>;
	.reg .b32 	%r<16>;
	.reg .b32 	%f<193>;
	.reg .b64 	%rd<13>;

	ld.param.u64 	%rd4, [_Z6reducePfS__param_0];
	ld.param.u64 	%rd3, [_Z6reducePfS__param_1];
	cvta.to.global.u64 	%rd1, %rd4;
	mov.u32 	%r14, %ntid.x;
	mov.u32 	%r2, %ctaid.x;
	mul.lo.s32 	%r3, %r14, %r2;
	mov.u32 	%r4, %tid.x;
	setp.lt.u32 	%p1, %r14, 2;
	@%p1 bra 	$L__BB2_5;
	add.s32 	%r9, %r3, %r4;
	shl.b32 	%r10, %r9, 5;
	mul.wide.s32 	%rd5, %r10, 4;
	add.s64 	%rd2, %rd1, %rd5;
	mov.u32 	%r15, %r14;
$L__BB2_2:
	shr.u32 	%r15, %r15, 1;
	shr.u32 	%r8, %r14, 1;
	setp.ge.u32 	%p2, %r4, %r15;
	@%p2 bra 	$L__BB2_4;
	shl.b32 	%r11, %r8, 5;
	mul.wide.u32 	%rd6, %r11, 4;
	add.s64 	%rd7, %rd2, %rd6;
	ld.global.f32 	%f1, [%rd7];
	ld.global.f32 	%f2, [%rd2];
	add.f32 	%f3, %f1, %f2;
	st.global.f32 	[%rd2], %f3;
	ld.global.f32 	%f4, [%rd7+4];
	ld.global.f32 	%f5, [%rd2+4];
	add.f32 	%f6, %f4, %f5;
	st.global.f32 	[%rd2+4], %f6;
	ld.global.f32 	%f7, [%rd7+8];
	ld.global.f32 	%f8, [%rd2+8];
	add.f32 	%f9, %f7, %f8;
	st.global.f32 	[%rd2+8], %f9;
	ld.global.f32 	%f10, [%rd7+12];
	ld.global.f32 	%f11, [%rd2+12];
	add.f32 	%f12, %f10, %f11;
	st.global.f32 	[%rd2+12], %f12;
	ld.global.f32 	%f13, [%rd7+16];
	ld.global.f32 	%f14, [%rd2+16];
	add.f32 	%f15, %f13, %f14;
	st.global.f32 	[%rd2+16], %f15;
	ld.global.f32 	%f16, [%rd7+20];
	ld.global.f32 	%f17, [%rd2+20];
	add.f32 	%f18, %f16, %f17;
	st.global.f32 	[%rd2+20], %f18;
	ld.global.f32 	%f19, [%rd7+24];
	ld.global.f32 	%f20, [%rd2+24];
	add.f32 	%f21, %f19, %f20;
	st.global.f32 	[%rd2+24], %f21;
	ld.global.f32 	%f22, [%rd7+28];
	ld.global.f32 	%f23, [%rd2+28];
	add.f32 	%f24, %f22, %f23;
	st.global.f32 	[%rd2+28], %f24;
	ld.global.f32 	%f25, [%rd7+32];
	ld.global.f32 	%f26, [%rd2+32];
	add.f32 	%f27, %f25, %f26;
	st.global.f32 	[%rd2+32], %f27;
	ld.global.f32 	%f28, [%rd7+36];
	ld.global.f32 	%f29, [%rd2+36];
	add.f32 	%f30, %f28, %f29;
	st.global.f32 	[%rd2+36], %f30;
	ld.global.f32 	%f31, [%rd7+40];
	ld.global.f32 	%f32, [%rd2+40];
	add.f32 	%f33, %f31, %f32;
	st.global.f32 	[%rd2+40], %f33;
	ld.global.f32 	%f34, [%rd7+44];
	ld.global.f32 	%f35, [%rd2+44];
	add.f32 	%f36, %f34, %f35;
	st.global.f32 	[%rd2+44], %f36;
	ld.global.f32 	%f37, [%rd7+48];
	ld.global.f32 	%f38, [%rd2+48];
	add.f32 	%f39, %f37, %f38;
	st.global.f32 	[%rd2+48], %f39;
	ld.global.f32 	%f40, [%rd7+52];
	ld.global.f32 	%f41, [%rd2+52];
	add.f32 	%f42, %f40, %f41;
	st.global.f32 	[%rd2+52], %f42;
	ld.global.f32 	%f43, [%rd7+56];
	ld.global.f32 	%f44, [%rd2+56];
	add.f32 	%f45, %f43, %f44;
	st.global.f32 	[%rd2+56], %f45;
	ld.global.f32 	%f46, [%rd7+60];
	ld.global.f32 	%f47, [%rd2+60];
	add.f32 	%f48, %f46, %f47;
	st.global.f32 	[%rd2+60], %f48;
	ld.global.f32 	%f49, [%rd7+64];
	ld.global.f32 	%f50, [%rd2+64];
	add.f32 	%f51, %f49, %f50;
	st.global.f32 	[%rd2+64], %f51;
	ld.global.f32 	%f52, [%rd7+68];
	ld.global.f32 	%f53, [%rd2+68];
	add.f32 	%f54, %f52, %f53;
	st.global.f32 	[%rd2+68], %f54;
	ld.global.f32 	%f55, [%rd7+72];
	ld.global.f32 	%f56, [%rd2+72];
	add.f32 	%f57, %f55, %f56;
	st.global.f32 	[%rd2+72], %f57;
	ld.global.f32 	%f58, [%rd7+76];
	ld.global.f32 	%f59, [%rd2+76];
	add.f32 	%f60, %f58, %f59;
	st.global.f32 	[%rd2+76], %f60;
	ld.global.f32 	%f61, [%rd7+80];
	ld.global.f32 	%f62, [%rd2+80];
	add.f32 	%f63, %f61, %f62;
	st.global.f32 	[%rd2+80], %f63;
	ld.global.f32 	%f64, [%rd7+84];
	ld.global.f32 	%f65, [%rd2+84];
	add.f32 	%f66, %f64, %f65;
	st.global.f32 	[%rd2+84], %f66;
	ld.global.f32 	%f67, [%rd7+88];
	ld.global.f32 	%f68, [%rd2+88];
	add.f32 	%f69, %f67, %f68;
	st.global.f32 	[%rd2+88], %f69;
	ld.global.f32 	%f70, [%rd7+92];
	ld.global.f32 	%f71, [%rd2+92];
	add.f32 	%f72, %f70, %f71;
	st.global.f32 	[%rd2+92], %f72;
	ld.global.f32 	%f73, [%rd7+96];
	ld.global.f32 	%f74, [%rd2+96];
	add.f32 	%f75, %f73, %f74;
	st.global.f32 	[%rd2+96], %f75;
	ld.global.f32 	%f76, [%rd7+100];
	ld.global.f32 	%f77, [%rd2+100];
	add.f32 	%f78, %f76, %f77;
	st.global.f32 	[%rd2+100], %f78;
	ld.global.f32 	%f79, [%rd7+104];
	ld.global.f32 	%f80, [%rd2+104];
	add.f32 	%f81, %f79, %f80;
	st.global.f32 	[%rd2+104], %f81;
	ld.global.f32 	%f82, [%rd7+108];
	ld.global.f32 	%f83, [%rd2+108];
	add.f32 	%f84, %f82, %f83;
	st.global.f32 	[%rd2+108], %f84;
	ld.global.f32 	%f85, [%rd7+112];
	ld.global.f32 	%f86, [%rd2+112];
	add.f32 	%f87, %f85, %f86;
	st.global.f32 	[%rd2+112], %f87;
	ld.global.f32 	%f88, [%rd7+116];
	ld.global.f32 	%f89, [%rd2+116];
	add.f32 	%f90, %f88, %f89;
	st.global.f32 	[%rd2+116], %f90;
	ld.global.f32 	%f91, [%rd7+120];
	ld.global.f32 	%f92, [%rd2+120];
	add.f32 	%f93, %f91, %f92;
	st.global.f32 	[%rd2+120], %f93;
	ld.global.f32 	%f94, [%rd7+124];
	ld.global.f32 	%f95, [%rd2+124];
	add.f32 	%f96, %f94, %f95;
	st.global.f32 	[%rd2+124], %f96;
$L__BB2_4:
	bar.sync 	0;
	setp.gt.u32 	%p3, %r14, 3;
	mov.u32 	%r14, %r8;
	@%p3 bra 	$L__BB2_2;
$L__BB2_5:
	setp.ne.s32 	%p4, %r4, 0;
	@%p4 bra 	$L__BB2_7;
	shl.b32 	%r12, %r3, 5;
	shl.b32 	%r13, %r2, 5;
	mul.wide.s32 	%rd8, %r12, 4;
	add.s64 	%rd9, %rd1, %rd8;
	ld.global.f32 	%f97, [%rd9];
	cvta.to.global.u64 	%rd10, %rd3;
	mul.wide.s32 	%rd11, %r13, 4;
	add.s64 	%rd12, %rd10, %rd11;
	ld.global.f32 	%f98, [%rd12];
	add.f32 	%f99, %f97, %f98;
	st.global.f32 	[%rd12], %f99;
	ld.global.f32 	%f100, [%rd9+4];
	ld.global.f32 	%f101, [%rd12+4];
	add.f32 	%f102, %f100, %f101;
	st.global.f32 	[%rd12+4], %f102;
	ld.global.f32 	%f103, [%rd9+8];
	ld.global.f32 	%f104, [%rd12+8];
	add.f32 	%f105, %f103, %f104;
	st.global.f32 	[%rd12+8], %f105;
	ld.global.f32 	%f106, [%rd9+12];
	ld.global.f32 	%f107, [%rd12+12];
	add.f32 	%f108, %f106, %f107;
	st.global.f32 	[%rd12+12], %f108;
	ld.global.f32 	%f109, [%rd9+16];
	ld.global.f32 	%f110, [%rd12+16];
	add.f32 	%f111, %f109, %f110;
	st.global.f32 	[%rd12+16], %f111;
	ld.global.f32 	%f112, [%rd9+20];
	ld.global.f32 	%f113, [%rd12+20];
	add.f32 	%f114, %f112, %f113;
	st.global.f32 	[%rd12+20], %f114;
	ld.global.f32 	%f115, [%rd9+24];
	ld.global.f32 	%f116, [%rd12+24];
	add.f32 	%f117, %f115, %f116;
	st.global.f32 	[%rd12+24], %f117;
	ld.global.f32 	%f118, [%rd9+28];
	ld.global.f32 	%f119, [%rd12+28];
	add.f32 	%f120, %f118, %f119;
	st.global.f32 	[%rd12+28], %f120;
	ld.global.f32 	%f121, [%rd9+32];
	ld.global.f32 	%f122, [%rd12+32];
	add.f32 	%f123, %f121, %f122;
	st.global.f32 	[%rd12+32], %f123;
	ld.global.f32 	%f124, [%rd9+36];
	ld.global.f32 	%f125, [%rd12+36];
	add.f32 	%f126, %f124, %f125;
	st.global.f32 	[%rd12+36], %f126;
	ld.global.f32 	%f127, [%rd9+40];
	ld.global.f32 	%f128, [%rd12+40];
	add.f32 	%f129, %f127, %f128;
	st.global.f32 	[%rd12+40], %f129;
	ld.global.f32 	%f130, [%rd9+44];
	ld.global.f32 	%f131, [%rd12+44];
	add.f32 	%f132, %f130, %f131;
	st.global.f32 	[%rd12+44], %f132;
	ld.global.f32 	%f133, [%rd9+48];
	ld.global.f32 	%f134, [%rd12+48];
	add.f32 	%f135, %f133, %f134;
	st.global.f32 	[%rd12+48], %f135;
	ld.global.f32 	%f136, [%rd9+52];
	ld.global.f32 	%f137, [%rd12+52];
	add.f32 	%f138, %f136, %f137;
	st.global.f32 	[%rd12+52], %f138;
	ld.global.f32 	%f139, [%rd9+56];
	ld.global.f32 	%f140, [%rd12+56];
	add.f32 	%f141, %f139, %f140;
	st.global.f32 	[%rd12+56], %f141;
	ld.global.f32 	%f142, [%rd9+60];
	ld.global.f32 	%f143, [%rd12+60];
	add.f32 	%f144, %f142, %f143;
	st.global.f32 	[%rd12+60], %f144;
	ld.global.f32 	%f145, [%rd9+64];
	ld.global.f32 	%f146, [%rd12+64];
	add.f32 	%f147, %f145, %f146;
	st.global.f32 	[%rd12+64], %f147;
	ld.global.f32 	%f148, [%rd9+68];
	ld.global.f32 	%f149, [%rd12+68];
	add.f32 	%f150, %f148, %f149;
	st.global.f32 	[%rd12+68], %f150;
	ld.global.f32 	%f151, [%rd9+72];
	ld.global.f32 	%f152, [%rd12+72];
	add.f32 	%f153, %f151, %f152;
	st.global.f32 	[%rd12+72], %f153;
	ld.global.f32 	%f154, [%rd9+76];
	ld.global.f32 	%f155, [%rd12+76];
	add.f32 	%f156, %f154, %f155;
	st.global.f32 	[%rd12+76], %f156;
	ld.global.f32 	%f157, [%rd9+80];
	ld.global.f32 	%f158, [%rd12+80];
	add.f32 	%f159, %f157, %f158;
	st.global.f32 	[%rd12+80], %f159;
	ld.global.f32 	%f160, [%rd9+84];
	ld.global.f32 	%f161, [%rd12+84];
	add.f32 	%f162, %f160, %f161;
	st.global.f32 	[%rd12+84], %f162;
	ld.global.f32 	%f163, [%rd9+88];
	ld.global.f32 	%f164, [%rd12+88];
	add.f32 	%f165, %f163, %f164;
	st.global.f32 	[%rd12+88], %f165;
	ld.global.f32 	%f166, [%rd9+92];
	ld.global.f32 	%f167, [%rd12+92];
	add.f32 	%f168, %f166, %f167;
	st.global.f32 	[%rd12+92], %f168;
	ld.global.f32 	%f169, [%rd9+96];
	ld.global.f32 	%f170, [%rd12+96];
	add.f32 	%f171, %f169, %f170;
	st.global.f32 	[%rd12+96], %f171;
	ld.global.f32 	%f172, [%rd9+100];
	ld.global.f32 	%f173, [%rd12+100];
	add.f32 	%f174, %f172, %f173;
	st.global.f32 	[%rd12+100], %f174;
	ld.global.f32 	%f175, [%rd9+104];
	ld.global.f32 	%f176, [%rd12+104];
	add.f32 	%f177, %f175, %f176;
	st.global.f32 	[%rd12+104], %f177;
	ld.global.f32 	%f178, [%rd9+108];
	ld.global.f32 	%f179, [%rd12+108];
	add.f32 	%f180, %f178, %f179;
	st.global.f32 	[%rd12+108], %f180;
	ld.global.f32 	%f181, [%rd9+112];
	ld.global.f32 	%f182, [%rd12+112];
	add.f32 	%f183, %f181, %f182;
	st.global.f32 	[%rd12+112], %f183;
	ld.global.f32 	%f184, [%rd9+116];
	ld.global.f32 	%f185, [%rd12+116];
	add.f32 	%f186, %f184, %f185;
	st.global.f32 	[%rd12+116], %f186;
	ld.global.f32 	%f187, [%rd9+120];
	ld.global.f32 	%f188, [%rd12+120];
	add.f32 	%f189, %f187, %f188;
	st.global.f32 	[%rd12+120], %f189;
	ld.global.f32 	%f190, [%rd9+124];
	ld.global.f32 	%f191, [%rd12+124];
	add.f32 	%f192, %f190, %f191;
	st.global.f32 	[%rd12+124], %f192;
$L__BB2_7:
	bar.sync 	0;
	ret;

}
	// .globl	_Z11copy_weightPfS_
.visible .entry _Z11copy_weightPfS_(
	.param .u64 .ptr .align 1 _Z11copy_weightPfS__param_0,
	.param .u64 .ptr .align 1 _Z11copy_weightPfS__param_1
)
{
	.reg .b32 	%f<33>;
	.reg .b64 	%rd<5>;

	ld.param.u64 	%rd1, [_Z11copy_weightPfS__param_0];
	ld.param.u64 	%rd2, [_Z11copy_weightPfS__param_1];
	cvta.to.global.u64 	%rd3, %rd2;
	cvta.to.global.u64 	%rd4, %rd1;
	ld.global.f32 	%f1, [%rd3];
	st.global.f32 	[%rd4], %f1;
	ld.global.f32 	%f2, [%rd3+4];
	st.global.f32 	[%rd4+4], %f2;
	ld.global.f32 	%f3, [%rd3+8];
	st.global.f32 	[%rd4+8], %f3;
	ld.global.f32 	%f4, [%rd3+12];
	st.global.f32 	[%rd4+12], %f4;
	ld.global.f32 	%f5, [%rd3+16];
	st.global.f32 	[%rd4+16], %f5;
	ld.global.f32 	%f6, [%rd3+20];
	st.global.f32 	[%rd4+20], %f6;
	ld.global.f32 	%f7, [%rd3+24];
	st.global.f32 	[%rd4+24], %f7;
	ld.global.f32 	%f8, [%rd3+28];
	st.global.f32 	[%rd4+28], %f8;
	ld.global.f32 	%f9, [%rd3+32];
	st.global.f32 	[%rd4+32], %f9;
	ld.global.f32 	%f10, [%rd3+36];
	st.global.f32 	[%rd4+36], %f10;
	ld.global.f32 	%f11, [%rd3+40];
	st.global.f32 	[%rd4+40], %f11;
	ld.global.f32 	%f12, [%rd3+44];
	st.global.f32 	[%rd4+44], %f12;
	ld.global.f32 	%f13, [%rd3+48];
	st.global.f32 	[%rd4+48], %f13;
	ld.global.f32 	%f14, [%rd3+52];
	st.global.f32 	[%rd4+52], %f14;
	ld.global.f32 	%f15, [%rd3+56];
	st.global.f32 	[%rd4+56], %f15;
	ld.global.f32 	%f16, [%rd3+60];
	st.global.f32 	[%rd4+60], %f16;
	ld.global.f32 	%f17, [%rd3+64];
	st.global.f32 	[%rd4+64], %f17;
	ld.global.f32 	%f18, [%rd3+68];
	st.global.f32 	[%rd4+68], %f18;
	ld.global.f32 	%f19, [%rd3+72];
	st.global.f32 	[%rd4+72], %f19;
	ld.global.f32 	%f20, [%rd3+76];
	st.global.f32 	[%rd4+76], %f20;
	ld.global.f32 	%f21, [%rd3+80];
	st.global.f32 	[%rd4+80], %f21;
	ld.global.f32 	%f22, [%rd3+84];
	st.global.f32 	[%rd4+84], %f22;
	ld.global.f32 	%f23, [%rd3+88];
	st.global.f32 	[%rd4+88], %f23;
	ld.global.f32 	%f24, [%rd3+92];
	st.global.f32 	[%rd4+92], %f24;
	ld.global.f32 	%f25, [%rd3+96];
	st.global.f32 	[%rd4+96], %f25;
	ld.global.f32 	%f26, [%rd3+100];
	st.global.f32 	[%rd4+100], %f26;
	ld.global.f32 	%f27, [%rd3+104];
	st.global.f32 	[%rd4+104], %f27;
	ld.global.f32 	%f28, [%rd3+108];
	st.global.f32 	[%rd4+108], %f28;
	ld.global.f32 	%f29, [%rd3+112];
	st.global.f32 	[%rd4+112], %f29;
	ld.global.f32 	%f30, [%rd3+116];
	st.global.f32 	[%rd4+116], %f30;
	ld.global.f32 	%f31, [%rd3+120];
	st.global.f32 	[%rd4+120], %f31;
	ld.global.f32 	%f32, [%rd3+124];
	st.global.f32 	[%rd4+124], %f32;
	ret;

}
	// .globl	_ZN3cub18CUB_300001_SM_10006detail11EmptyKernelIvEEvv
.visible .entry _ZN3cub18CUB_300001_SM_10006detail11EmptyKernelIvEEvv()
{


	ret;

}
	// .globl	_ZN3cub18CUB_300001_SM_10006detail8for_each13static_kernelINS2_12policy_hub_t12policy_500_tElN6thrust24THRUST_300001_SM_1000_NS8cuda_cub20__uninitialized_copy7functorINS7_6detail15normal_iteratorINS7_10device_ptrIfEEEENS7_7pointerIfNS8_3tagENS7_11use_defaultESI_EEEEEEvT0_T1_
.visible .entry _ZN3cub18CUB_300001_SM_10006detail8for_each13static_kernelINS2_12policy_hub_t12policy_500_tElN6thrust24THRUST_300001_SM_1000_NS8cuda_cub20__uninitialized_copy7functorINS7_6detail15normal_iteratorINS7_10device_ptrIfEEEENS7_7pointerIfNS8_3tagENS7_11use_defaultESI_EEEEEEvT0_T1_(
	.param .u64 _ZN3cub18CUB_300001_SM_10006detail8for_each13static_kernelINS2_12policy_hub_t12policy_500_tElN6thrust24THRUST_300001_SM_1000_NS8cuda_cub20__uninitialized_copy7functorINS7_6detail15normal_iteratorINS7_10device_ptrIfEEEENS7_7pointerIfNS8_3tagENS7_11use_defaultESI_EEEEEEvT0_T1__param_0,
	.param .align 8 .b8 _ZN3cub18CUB_300001_SM_10006detail8for_each13static_kernelINS2_12policy_hub_t12policy_500_tElN6thrust24THRUST_300001_SM_1000_NS8cuda_cub20__uninitialized_copy7functorINS7_6detail15normal_iteratorINS7_10device_ptrIfEEEENS7_7pointerIfNS8_3tagENS7_11use_defaultESI_EEEEEEvT0_T1__param_1[16]
)
.maxntid 256
{
	.reg .pred 	%p<4>;
	.reg .b32 	%r<6>;
	.reg .b32 	%f<5>;
	.reg .b64 	%rd<26>;

	ld.param.u64 	%rd8, [_ZN3cub18CUB_300001_SM_10006detail8for_each13static_kernelINS2_12policy_hub_t12policy_500_tElN6thrust24THRUST_300001_SM_1000_NS8cuda_cub20__uninitialized_copy7functorINS7_6detail15normal_iteratorINS7_10device_ptrIfEEEENS7_7pointerIfNS8_3tagENS7_11use_defaultESI_EEEEEEvT0_T1__param_1+8];
	ld.param.u64 	%rd7, [_ZN3cub18CUB_300001_SM_10006detail8for_each13static_kernelINS2_12policy_hub_t12policy_500_tElN6thrust24THRUST_300001_SM_1000_NS8cuda_cub20__uninitialized_copy7functorINS7_6detail15normal_iteratorINS7_10device_ptrIfEEEENS7_7pointerIfNS8_3tagENS7_11use_defaultESI_EEEEEEvT0_T1__param_1];
	ld.param.u64 	%rd9, [_ZN3cub18CUB_300001_SM_10006detail8for_each13static_kernelINS2_12policy_hub_t12policy_500_tElN6thrust24THRUST_300001_SM_1000_NS8cuda_cub20__uninitialized_copy7functorINS7_6detail15normal_iteratorINS7_10device_ptrIfEEEENS7_7pointerIfNS8_3tagENS7_11use_defaultESI_EEEEEEvT0_T1__param_0];
	mov.u32 	%r1, %ctaid.x;
	mul.wide.u32 	%rd1, %r1, 512;
	sub.s64 	%rd2, %rd9, %rd1;
	setp.lt.s64 	%p1, %rd2, 512;
	@%p1 bra 	$L__BB5_2;
	mov.u32 	%r5, %tid.x;
	cvta.to.global.u64 	%rd19, %rd8;
	cvta.to.global.u64 	%rd20, %rd7;
	cvt.u64.u32 	%rd21, %r5;
	add.s64 	%rd22, %rd1, %rd21;
	shl.b64 	%rd23, %rd22, 2;
	add.s64 	%rd24, %rd20, %rd23;
	add.s64 	%rd25, %rd19, %rd23;
	ld.global.f32 	%f3, [%rd24];
	st.global.f32 	[%rd25], %f3;
	ld.global.f32 	%f4, [%rd24+1024];
	st.global.f32 	[%rd25+1024], %f4;
	bra.uni 	$L__BB5_6;
$L__BB5_2:
	cvta.to.global.u64 	%rd3, %rd7;
	cvta.to.global.u64 	%rd4, %rd8;
	mov.u32 	%r2, %tid.x;
	cvt.s64.s32 	%rd5, %rd2;
	cvt.u64.u32 	%rd6, %r2;
	setp.le.s64 	%p2, %rd5, %rd6;
	@%p2 bra 	$L__BB5_4;
	add.s64 	%rd10, %rd1, %rd6;
	shl.b64 	%rd11, %rd10, 2;
	add.s64 	%rd12, %rd3, %rd11;
	add.s64 	%rd13, %rd4, %rd11;
	ld.global.f32 	%f1, [%rd12];
	st.global.f32 	[%rd13], %f1;
$L__BB5_4:
	cvt.u32.u64 	%r3, %rd6;
	add.s32 	%r4, %r3, 256;
	cvt.u64.u32 	%rd14, %r4;
	setp.le.s64 	%p3, %rd5, %rd14;
	@%p3 bra 	$L__BB5_6;
	add.s64 	%rd15, %rd1, %rd6;
	shl.b64 	%rd16, %rd15, 2;
	add.s64 	%rd17, %rd3, %rd16;
	add.s64 	%rd18, %rd4, %rd16;
	ld.global.f32 	%f2, [%rd17+1024];
	st.global.f32 	[%rd18+1024], %f2;
$L__BB5_6:
	ret;

}
	// .globl	_ZN3cub18CUB_300001_SM_10006detail8for_each13static_kernelINS2_12policy_hub_t12policy_500_tEmN6thrust24THRUST_300001_SM_1000_NS8cuda_cub20__uninitialized_fill7functorINS7_10device_ptrIiEEiEEEEvT0_T1_
.visible .entry _ZN3cub18CUB_300001_SM_10006detail8for_each13static_kernelINS2_12policy_hub_t12policy_500_tEmN6thrust24THRUST_300001_SM_1000_NS8cuda_cub20__uninitialized_fill7functorINS7_10device_ptrIiEEiEEEEvT0_T1_(
	.param .u64 _ZN3cub18CUB_300001_SM_10006detail8for_each13static_kernelINS2_12policy_hub_t12policy_500_tEmN6thrust24THRUST_300001_SM_1000_NS8cuda_cub20__uninitialized_fill7functorINS7_10device_ptrIiEEiEEEEvT0_T1__param_0,
	.param .align 8 .b8 _ZN3cub18CUB_300001_SM_10006detail8for_each13static_kernelINS2_12policy_hub_t12policy_500_tEmN6thrust24THRUST_300001_SM_1000_NS8cuda_cub20__uninitialized_fill7functorINS7_10device_ptrIiEEiEEEEvT0_T1__param_1[16]
)
.maxntid 256
{
	.reg .pred 	%p<4>;
	.reg .b16 	%rs<5>;
	.reg .b32 	%r<12>;
	.reg .b64 	%rd<16>;

	ld.param.u32 	%r3, [_ZN3cub18CUB_300001_SM_10006detail8for_each13static_kernelINS2_12policy_hub_t12policy_500_tEmN6thrust24THRUST_300001_SM_1000_NS8cuda_cub20__uninitialized_fill7functorINS7_10device_ptrIiEEiEEEEvT0_T1__param_1+8];
	ld.param.u64 	%rd4, [_ZN3cub18CUB_300001_SM_10006detail8for_each13static_kernelINS2_12policy_hub_t12policy_500_tEmN6thrust24THRUST_300001_SM_1000_NS8cuda_cub20__uninitialized_fill7functorINS7_10device_ptrIiEEiEEEEvT0_T1__param_1];
	ld.param.u64 	%rd5, [_ZN3cub18CUB_300001_SM_10006detail8for_each13static_kernelINS2_12policy_hub_t12policy_500_tEmN6thrust24THRUST_300001_SM_1000_NS8cuda_cub20__uninitialized_fill7functorINS7_10device_ptrIiEEiEEEEvT0_T1__param_0];
	mov.u32 	%r9, %ctaid.x;
	mul.wide.u32 	%rd1, %r9, 512;
	sub.s64 	%rd2, %rd5, %rd1;
	setp.lt.u64 	%p1, %rd2, 512;
	@%p1 bra 	$L__BB6_2;
	mov.u32 	%r11, %tid.x;
	cvta.to.global.u64 	%rd11, %rd4;
	cvt.u64.u32 	%rd12, %r11;
	add.s64 	%rd13, %rd1, %rd12;
	shl.b64 	%rd14, %rd13, 2;
	add.s64 	%rd15, %rd11, %rd14;
	st.global.u32 	[%rd15], %r3;
	st.global.u32 	[%rd15+1024], %r3;
	bra.uni 	$L__BB6_6;
$L__BB6_2:
	cvta.to.global.u64 	%rd6, %rd4;
	mov.u32 	%r2, %tid.x;
	cvt.u64.u32 	%rd7, %r2;
	setp.le.u64 	%p2, %rd2, %rd7;
	add.s64 	%rd8, %rd1, %rd7;
	shl.b64 	%rd9, %rd8, 2;
	add.s64 	%rd3, %rd6, %rd9;
	@%p2 bra 	$L__BB6_4;
	st.global.u32 	[%rd3], %r3;
$L__BB6_4:
	add.s32 	%r10, %r2, 256;
	cvt.u64.u32 	%rd10, %r10;
	setp.le.u64 	%p3, %rd2, %rd10;
	@%p3 bra 	$L__BB6_6;
	st.global.u32 	[%rd3+1024], %r3;
$L__BB6_6:
	ret;

}
	// .globl	_ZN3cub18CUB_300001_SM_10006detail8for_each13static_kernelINS2_12policy_hub_t12policy_500_tElN6thrust24THRUST_300001_SM_1000_NS8cuda_cub10__tabulate7functorINS7_6detail15normal_iteratorINS7_10device_ptrIiEEEENS7_6system6detail7generic6detail22compute_sequence_valueIivEElEEEEvT0_T1_
.visible .entry _ZN3cub18CUB_300001_SM_10006detail8for_each13static_kernelINS2_12policy_hub_t12policy_500_tElN6thrust24THRUST_300001_SM_1000_NS8cuda_cub10__tabulate7functorINS7_6detail15normal_iteratorINS7_10device_ptrIiEEEENS7_6system6detail7generic6detail22compute_sequence_valueIivEElEEEEvT0_T1_(
	.param .u64 _ZN3cub18CUB_300001_SM_10006detail8for_each13static_kernelINS2_12policy_hub_t12policy_500_tElN6thrust24THRUST_300001_SM_1000_NS8cuda_cub10__tabulate7functorINS7_6detail15normal_iteratorINS7_10device_ptrIiEEEENS7_6system6detail7generic6detail22compute_sequence_valueIivEElEEEEvT0_T1__param_0,
	.param .align 8 .b8 _ZN3cub18CUB_300001_SM_10006detail8for_each13static_kernelINS2_12policy_hub_t12policy_500_tElN6thrust24THRUST_300001_SM_1000_NS8cuda_cub10__tabulate7functorINS7_6detail15normal_iteratorINS7_10device_ptrIiEEEENS7_6system6detail7generic6detail22compute_sequence_valueIivEElEEEEvT0_T1__param_1[16]
)
.maxntid 256
{
	.reg .pred 	%p<4>;
	.reg .b32 	%r<18>;
	.reg .b64 	%rd<20>;

	ld.param.u64 	%rd7, [_ZN3cub18CUB_300001_SM_10006detail8for_each13static_kernelINS2_12policy_hub_t12policy_500_tElN6thrust24THRUST_300001_SM_1000_NS8cuda_cub10__tabulate7functorINS7_6detail15normal_iteratorINS7_10device_ptrIiEEEENS7_6system6detail7generic6detail22compute_sequence_valueIivEElEEEEvT0_T1__param_1];
	ld.param.u64 	%rd8, [_ZN3cub18CUB_300001_SM_10006detail8for_each13static_kernelINS2_12policy_hub_t12policy_500_tElN6thrust24THRUST_300001_SM_1000_NS8cuda_cub10__tabulate7functorINS7_6detail15normal_iteratorINS7_10device_ptrIiEEEENS7_6system6detail7generic6detail22compute_sequence_valueIivEElEEEEvT0_T1__param_0];
	ld.param.v2.u32 	{%r3, %r4}, [_ZN3cub18CUB_300001_SM_10006detail8for_each13static_kernelINS2_12policy_hub_t12policy_500_tElN6thrust24THRUST_300001_SM_1000_NS8cuda_cub10__tabulate7functorINS7_6detail15normal_iteratorINS7_10device_ptrIiEEEENS7_6system6detail7generic6detail22compute_sequence_valueIivEElEEEEvT0_T1__param_1+8];
	mov.u32 	%r5, %ctaid.x;
	mul.wide.u32 	%rd1, %r5, 512;
	sub.s64 	%rd2, %rd8, %rd1;
	setp.lt.s64 	%p1, %rd2, 512;
	@%p1 bra 	$L__BB7_2;
	mov.u32 	%r13, %tid.x;
	cvta.to.global.u64 	%rd15, %rd7;
	cvt.u64.u32 	%rd16, %r13;
	add.s64 	%rd17, %rd1, %rd16;
	cvt.u32.u64 	%r14, %rd17;
	mad.lo.s32 	%r15, %r4, %r14, %r3;
	shl.b64 	%rd18, %rd17, 2;
	add.s64 	%rd19, %rd15, %rd18;
	st.global.u32 	[%rd19], %r15;
	add.s32 	%r16, %r14, 256;
	mad.lo.s32 	%r17, %r4, %r16, %r3;
	st.global.u32 	[%rd19+1024], %r17;
	bra.uni 	$L__BB7_6;
$L__BB7_2:
	cvta.to.global.u64 	%rd3, %rd7;
	mov.u32 	%r6, %tid.x;
	cvt.s64.s32 	%rd4, %rd2;
	cvt.u64.u32 	%rd5, %r6;
	setp.le.s64 	%p2, %rd4, %rd5;
	@%p2 bra 	$L__BB7_4;
	add.s64 	%rd9, %rd1, %rd5;
	cvt.u32.u64 	%r7, %rd9;
	mad.lo.s32 	%r8, %r4, %r7, %r3;
	shl.b64 	%rd10, %rd9, 2;
	add.s64 	%rd11, %rd3, %rd10;
	st.global.u32 	[%rd11], %r8;
$L__BB7_4:
	cvt.u32.u64 	%r9, %rd5;
	add.s32 	%r10, %r9, 256;
	cvt.u64.u32 	%rd6, %r10;
	setp.le.s64 	%p3, %rd4, %rd6;
	@%p3 bra 	$L__BB7_6;
	add.s64 	%rd12, %rd1, %rd6;
	shl.b64 	%rd13, %rd12, 2;
	cvt.u32.u64 	%r11, %rd12;
	mad.lo.s32 	%r12, %r4, %r11, %r3;
	add.s64 	%rd14, %rd13, %rd3;
	st.global.u32 	[%rd14], %r12;
$L__BB7_6:
	ret;

}
	// .globl	_ZN3cub18CUB_300001_SM_10006detail8for_each13static_kernelINS2_12policy_hub_t12policy_500_tEmN6thrust24THRUST_300001_SM_1000_NS8cuda_cub20__uninitialized_fill7functorINS7_10device_ptrIPfEESC_EEEEvT0_T1_
.visible .entry _ZN3cub18CUB_300001_SM_10006detail8for_each13static_kernelINS2_12policy_hub_t12policy_500_tEmN6thrust24THRUST_300001_SM_1000_NS8cuda_cub20__uninitialized_fill7functorINS7_10device_ptrIPfEESC_EEEEvT0_T1_(
	.param .u64 _ZN3cub18CUB_300001_SM_10006detail8for_each13static_kernelINS2_12policy_hub_t12policy_500_tEmN6thrust24THRUST_300001_SM_1000_NS8cuda_cub20__uninitialized_fill7functorINS7_10device_ptrIPfEESC_EEEEvT0_T1__param_0,
	.param .align 8 .b8 _ZN3cub18CUB_300001_SM_10006detail8for_each13static_kernelINS2_12policy_hub_t12policy_500_tEmN6thrust24THRUST_300001_SM_1000_NS8cuda_cub20__uninitialized_fill7functorINS7_10device_ptrIPfEESC_EEEEvT0_T1__param_1[16]
)
.maxntid 256
{
	.reg .pred 	%p<4>;
	.reg .b32 	%r<5>;
	.reg .b64 	%rd<18>;

	ld.param.u64 	%rd6, [_ZN3cub18CUB_300001_SM_10006detail8for_each13static_kernelINS2_12policy_hub_t12policy_500_tEmN6thrust24THRUST_300001_SM_1000_NS8cuda_cub20__uninitialized_fill7functorINS7_10device_ptrIPfEESC_EEEEvT0_T1__param_1+8];
	ld.param.u64 	%rd5, [_ZN3cub18CUB_300001_SM_10006detail8for_each13static_kernelINS2_12policy_hub_t12policy_500_tEmN6thrust24THRUST_300001_SM_1000_NS8cuda_cub20__uninitialized_fill7functorINS7_10device_ptrIPfEESC_EEEEvT0_T1__param_1];
	ld.param.u64 	%rd7, [_ZN3cub18CUB_300001_SM_10006detail8for_each13static_kernelINS2_12policy_hub_t12policy_500_tEmN6thrust24THRUST_300001_SM_1000_NS8cuda_cub20__uninitialized_fill7functorINS7_10device_ptrIPfEESC_EEEEvT0_T1__param_0];
	mov.u32 	%r2, %ctaid.x;
	mul.wide.u32 	%rd1, %r2, 512;
	sub.s64 	%rd2, %rd7, %rd1;
	setp.lt.u64 	%p1, %rd2, 512;
	@%p1 bra 	$L__BB8_2;
	mov.u32 	%r4, %tid.x;
	cvta.to.global.u64 	%rd13, %rd5;
	cvt.u64.u32 	%rd14, %r4;
	add.s64 	%rd15, %rd1, %rd14;
	shl.b64 	%rd16, %rd15, 3;
	add.s64 	%rd17, %rd13, %rd16;
	st.global.u64 	[%rd17], %rd6;
	st.global.u64 	[%rd17+2048], %rd6;
	bra.uni 	$L__BB8_6;
$L__BB8_2:
	cvta.to.global.u64 	%rd8, %rd5;
	mov.u32 	%r1, %tid.x;
	cvt.u64.u32 	%rd9, %r1;
	setp.le.u64 	%p2, %rd2, %rd9;
	add.s64 	%rd10, %rd1, %rd9;
	shl.b64 	%rd11, %rd10, 3;
	add.s64 	%rd4, %rd8, %rd11;
	@%p2 bra 	$L__BB8_4;
	st.global.u64 	[%rd4], %rd6;
$L__BB8_4:
	add.s32 	%r3, %r1, 256;
	cvt.u64.u32 	%rd12, %r3;
	setp.le.u64 	%p3, %rd2, %rd12;
	@%p3 bra 	$L__BB8_6;
	st.global.u64 	[%rd4+2048], %rd6;
$L__BB8_6:
	ret;

}
	// .globl	_ZN3cub18CUB_300001_SM_10006detail8for_each13static_kernelINS2_12policy_hub_t12policy_500_tElN6thrust24THRUST_300001_SM_1000_NS8cuda_cub6__fill7functorINS7_6detail15normal_iteratorINS7_10device_ptrIPfEEEESE_EEEEvT0_T1_
.visible .entry _ZN3cub18CUB_300001_SM_10006detail8for_each13static_kernelINS2_12policy_hub_t12policy_500_tElN6thrust24THRUST_300001_SM_1000_NS8cuda_cub6__fill7functorINS7_6detail15normal_iteratorINS7_10device_ptrIPfEEEESE_EEEEvT0_T1_(
	.param .u64 _ZN3cub18CUB_300001_SM_10006detail8for_each13static_kernelINS2_12policy_hub_t12policy_500_tElN6thrust24THRUST_300001_SM_1000_NS8cuda_cub6__fill7functorINS7_6detail15normal_iteratorINS7_10device_ptrIPfEEEESE_EEEEvT0_T1__param_0,
	.param .align 8 .b8 _ZN3cub18CUB_300001_SM_10006detail8for_each13static_kernelINS2_12policy_hub_t12policy_500_tElN6thrust24THRUST_300001_SM_1000_NS8cuda_cub6__fill7functorINS7_6detail15normal_iteratorINS7_10device_ptrIPfEEEESE_EEEEvT0_T1__param_1[16]
)
.maxntid 256
{
	.reg .pred 	%p<4>;
	.reg .b32 	%r<5>;
	.reg .b64 	%rd<19>;

	ld.param.u64 	%rd7, [_ZN3cub18CUB_300001_SM_10006detail8for_each13static_kernelINS2_12policy_hub_t12policy_500_tElN6thrust24THRUST_300001_SM_1000_NS8cuda_cub6__fill7functorINS7_6detail15normal_iteratorINS7_10device_ptrIPfEEEESE_EEEEvT0_T1__param_1+8];
	ld.param.u64 	%rd6, [_ZN3cub18CUB_300001_SM_10006detail8for_each13static_kernelINS2_12policy_hub_t12policy_500_tElN6thrust24THRUST_300001_SM_1000_NS8cuda_cub6__fill7functorINS7_6detail15normal_iteratorINS7_10device_ptrIPfEEEESE_EEEEvT0_T1__param_1];
	ld.param.u64 	%rd8, [_ZN3cub18CUB_300001_SM_10006detail8for_each13static_kernelINS2_12policy_hub_t12policy_500_tElN6thrust24THRUST_300001_SM_1000_NS8cuda_cub6__fill7functorINS7_6detail15normal_iteratorINS7_10device_ptrIPfEEEESE_EEEEvT0_T1__param_0];
	mov.u32 	%r2, %ctaid.x;
	mul.wide.u32 	%rd1, %r2, 512;
	sub.s64 	%rd2, %rd8, %rd1;
	setp.lt.s64 	%p1, %rd2, 512;
	@%p1 bra 	$L__BB9_2;
	mov.u32 	%r4, %tid.x;
	cvta.to.global.u64 	%rd14, %rd6;
	cvt.u64.u32 	%rd15, %r4;
	add.s64 	%rd16, %rd1, %rd15;
	shl.b64 	%rd17, %rd16, 3;
	add.s64 	%rd18, %rd14, %rd17;
	st.global.u64 	[%rd18], %rd7;
	st.global.u64 	[%rd18+2048], %rd7;
	bra.uni 	$L__BB9_6;
$L__BB9_2:
	cvta.to.global.u64 	%rd9, %rd6;
	mov.u32 	%r1, %tid.x;
	cvt.s64.s32 	%rd4, %rd2;
	cvt.u64.u32 	%rd10, %r1;
	setp.le.s64 	%p2, %rd4, %rd10;
	add.s64 	%rd11, %rd1, %rd10;
	shl.b64 	%rd12, %rd11, 3;
	add.s64 	%rd5, %rd9, %rd12;
	@%p2 bra 	$L__BB9_4;
	st.global.u64 	[%rd5], %rd7;
$L__BB9_4:
	add.s32 	%r3, %r1, 256;
	cvt.u64.u32 	%rd13, %r3;
	setp.le.s64 	%p3, %rd4, %rd13;
	@%p3 bra 	$L__BB9_6;
	st.global.u64 	[%rd5+2048], %rd7;
$L__BB9_6:
	ret;

}
	// .globl	_ZN3cub18CUB_300001_SM_10006detail9transform16transform_kernelINS2_10policy_hubILb1EN4cuda3std3__45tupleIJN6thrust24THRUST_300001_SM_1000_NS6detail15normal_iteratorINSA_10device_ptrIiEEEENSC_INSD_IPfEEEEEEEE10policy1000Ei15offset_pointersSI_JPiPSG_EEEvT0_iT1_T2_DpNS2_10kernel_argIT3_EE
.visible .entry _ZN3cub18CUB_300001_SM_10006detail9transform16transform_kernelINS2_10policy_hubILb1EN4cuda3std3__45tupleIJN6thrust24THRUST_300001_SM_1000_NS6detail15normal_iteratorINSA_10device_ptrIiEEEENSC_INSD_IPfEEEEEEEE10policy1000Ei15offset_pointersSI_JPiPSG_EEEvT0_iT1_T2_DpNS2_10kernel_argIT3_EE(
	.param .u32 _ZN3cub18CUB_300001_SM_10006detail9transform16transform_kernelINS2_10policy_hubILb1EN4cuda3std3__45tupleIJN6thrust24THRUST_300001_SM_1000_NS6detail15normal_iteratorINSA_10device_ptrIiEEEENSC_INSD_IPfEEEEEEEE10policy1000Ei15offset_pointersSI_JPiPSG_EEEvT0_iT1_T2_DpNS2_10kernel_argIT3_EE_param_0,
	.param .u32 _ZN3cub18CUB_300001_SM_10006detail9transform16transform_kernelINS2_10policy_hubILb1EN4cuda3std3__45tupleIJN6thrust24THRUST_300001_SM_1000_NS6detail15normal_iteratorINSA_10device_ptrIiEEEENSC_INSD_IPfEEEEEEEE10policy1000Ei15offset_pointersSI_JPiPSG_EEEvT0_iT1_T2_DpNS2_10kernel_argIT3_EE_param_1,
	.param .align 1 .b8 _ZN3cub18CUB_300001_SM_10006detail9transform16transform_kernelINS2_10policy_hubILb1EN4cuda3std3__45tupleIJN6thrust24THRUST_300001_SM_1000_NS6detail15normal_iteratorINSA_10device_ptrIiEEEENSC_INSD_IPfEEEEEEEE10policy1000Ei15offset_pointersSI_JPiPSG_EEEvT0_iT1_T2_DpNS2_10kernel_argIT3_EE_param_2[1],
	.param .align 8 .b8 _ZN3cub18CUB_300001_SM_10006detail9transform16transform_kernelINS2_10policy_hubILb1EN4cuda3std3__45tupleIJN6thrust24THRUST_300001_SM_1000_NS6detail15normal_iteratorINSA_10device_ptrIiEEEENSC_INSD_IPfEEEEEEEE10policy1000Ei15offset_pointersSI_JPiPSG_EEEvT0_iT1_T2_DpNS2_10kernel_argIT3_EE_param_3[8],
	.param .align 8 .b8 _ZN3cub18CUB_300001_SM_10006detail9transform16transform_kernelINS2_10policy_hubILb1EN4cuda3std3__45tupleIJN6thrust24THRUST_300001_SM_1000_NS6detail15normal_iteratorINSA_10device_ptrIiEEEENSC_INSD_IPfEEEEEEEE10policy1000Ei15offset_pointersSI_JPiPSG_EEEvT0_iT1_T2_DpNS2_10kernel_argIT3_EE_param_4[16],
	.param .align 8 .b8 _ZN3cub18CUB_300001_SM_10006detail9transform16transform_kernelINS2_10policy_hubILb1EN4cuda3std3__45tupleIJN6thrust24THRUST_300001_SM_1000_NS6detail15normal_iteratorINSA_10device_ptrIiEEEENSC_INSD_IPfEEEEEEEE10policy1000Ei15offset_pointersSI_JPiPSG_EEEvT0_iT1_T2_DpNS2_10kernel_argIT3_EE_param_5[16]
)
.maxntid 128
{
	.reg .pred 	%p<39>;
	.reg .b32 	%r<132>;
	.reg .b64 	%rd<254>;

	ld.param.u32 	%r53, [_ZN3cub18CUB_300001_SM_10006detail9transform16transform_kernelINS2_10policy_hubILb1EN4cuda3std3__45tupleIJN6thrust24THRUST_300001_SM_1000_NS6detail15normal_iteratorINSA_10device_ptrIiEEEENSC_INSD_IPfEEEEEEEE10policy1000Ei15offset_pointersSI_JPiPSG_EEEvT0_iT1_T2_DpNS2_10kernel_argIT3_EE_param_0];
	ld.param.u64 	%rd25, [_ZN3cub18CUB_300001_SM_10006detail9transform16transform_kernelINS2_10policy_hubILb1EN4cuda3std3__45tupleIJN6thrust24THRUST_300001_SM_1000_NS6detail15normal_iteratorINSA_10device_ptrIiEEEENSC_INSD_IPfEEEEEEEE10policy1000Ei15offset_pointersSI_JPiPSG_EEEvT0_iT1_T2_DpNS2_10kernel_argIT3_EE_param_5];
	ld.param.u64 	%rd26, [_ZN3cub18CUB_300001_SM_10006detail9transform16transform_kernelINS2_10policy_hubILb1EN4cuda3std3__45tupleIJN6thrust24THRUST_300001_SM_1000_NS6detail15normal_iteratorINSA_10device_ptrIiEEEENSC_INSD_IPfEEEEEEEE10policy1000Ei15offset_pointersSI_JPiPSG_EEEvT0_iT1_T2_DpNS2_10kernel_argIT3_EE_param_4];
	ld.param.u64 	%rd27, [_ZN3cub18CUB_300001_SM_10006detail9transform16transform_kernelINS2_10policy_hubILb1EN4cuda3std3__45tupleIJN6thrust24THRUST_300001_SM_1000_NS6detail15normal_iteratorINSA_10device_ptrIiEEEENSC_INSD_IPfEEEEEEEE10policy1000Ei15offset_pointersSI_JPiPSG_EEEvT0_iT1_T2_DpNS2_10kernel_argIT3_EE_param_3];
	ld.param.u32 	%r52, [_ZN3cub18CUB_300001_SM_10006detail9transform16transform_kernelINS2_10policy_hubILb1EN4cuda3std3__45tupleIJN6thrust24THRUST_300001_SM_1000_NS6detail15normal_iteratorINSA_10device_ptrIiEEEENSC_INSD_IPfEEEEEEEE10policy1000Ei15offset_pointersSI_JPiPSG_EEEvT0_iT1_T2_DpNS2_10kernel_argIT3_EE_param_1];
	cvta.to.global.u64 	%rd1, %rd27;
	cvta.to.global.u64 	%rd2, %rd26;
	cvta.to.global.u64 	%rd3, %rd25;
	shl.b32 	%r1, %r52, 7;
	mov.u32 	%r54, %ctaid.x;
	mul.lo.s32 	%r2, %r1, %r54;
	sub.s32 	%r3, %r53, %r2;
	min.s32 	%r4, %r1, %r3;
	shl.b32 	%r5, %r4, 2;
	mov.u32 	%r6, %tid.x;
	shl.b32 	%r120, %r6, 7;
	setp.ge.s32 	%p1, %r120, %r5;
	@%p1 bra 	$L__BB10_3;
	mul.wide.u32 	%rd28, %r6, 128;
	add.s64 	%rd29, %rd2, %rd28;
	mul.wide.s32 	%rd30, %r2, 4;
	add.s64 	%rd250, %rd29, %rd30;
	mov.u32 	%r119, %r120;
$L__BB10_2:
	.pragma "nounroll";
	// begin inline asm
	prefetch.global.L2 [%rd250];
	// end inline asm
	add.s32 	%r119, %r119, 16384;
	add.s64 	%rd250, %rd250, 16384;
	setp.lt.s32 	%p2, %r119, %r5;
	@%p2 bra 	$L__BB10_2;
$L__BB10_3:
	shl.b32 	%r10, %r4, 3;
	setp.ge.s32 	%p3, %r120, %r10;
	@%p3 bra 	$L__BB10_6;
	mul.wide.u32 	%rd32, %r6, 128;
	add.s64 	%rd33, %rd3, %rd32;
	mul.wide.s32 	%rd34, %r2, 8;
	add.s64 	%rd251, %rd33, %rd34;
$L__BB10_5:
	.pragma "nounroll";
	// begin inline asm
	prefetch.global.L2 [%rd251];
	// end inline asm
	add.s32 	%r120, %r120, 16384;
	add.s64 	%rd251, %rd251, 16384;
	setp.lt.s32 	%p4, %r120, %r10;
	@%p4 bra 	$L__BB10_5;
$L__BB10_6:
	mul.wide.s32 	%rd36, %r2, 4;
	add.s64 	%rd10, %rd2, %rd36;
	mul.wide.s32 	%rd252, %r2, 8;
	add.s64 	%rd11, %rd3, %rd252;
	add.s64 	%rd12, %rd1, %rd252;
	setp.gt.s32 	%p5, %r1, %r3;
	@%p5 bra 	$L__BB10_20;
	setp.lt.s32 	%p6, %r52, 1;
	@%p6 bra 	$L__BB10_61;
	and.b32  	%r13, %r52, 15;
	setp.lt.u32 	%p7, %r52, 16;
	mov.b32 	%r127, 0;
	@%p7 bra 	$L__BB10_11;
	and.b32  	%r127, %r52, 2147483632;
	neg.s32 	%r122, %r127;
	add.s32 	%r121, %r6, 1152;
	mul.wide.u32 	%rd39, %r6, 4;
	add.s64 	%rd40, %rd36, %rd39;
	add.s64 	%rd41, %rd40, %rd2;
	add.s64 	%rd253, %rd41, 2048;
	add.s64 	%rd44, %rd36, %rd2;
	add.s64 	%rd48, %rd252, 3072;
	add.s64 	%rd49, %rd3, %rd48;
$L__BB10_10:
	.pragma "nounroll";
	mul.wide.s32 	%rd42, %r121, 4;
	add.s64 	%rd45, %rd44, %rd42;
	mul.wide.s32 	%rd46, %r121, 8;
	add.s64 	%rd50, %rd49, %rd46;
	add.s64 	%rd51, %rd1, %rd48;
	add.s64 	%rd52, %rd51, %rd46;
	ld.global.u32 	%r56, [%rd253+-2048];
	mul.wide.u32 	%rd53, %r6, 8;
	add.s64 	%rd54, %rd53, 4096;
	add.s64 	%rd55, %rd3, %rd54;
	add.s64 	%rd56, %rd55, %rd252;
	ld.global.u64 	%rd57, [%rd56+-4096];
	mul.wide.s32 	%rd58, %r56, 4;
	add.s64 	%rd59, %rd57, %rd58;
	add.s64 	%rd60, %rd1, %rd54;
	add.s64 	%rd61, %rd60, %rd252;
	st.global.u64 	[%rd61+-4096], %rd59;
	ld.global.u32 	%r57, [%rd253+-1536];
	ld.global.u64 	%rd62, [%rd56+-3072];
	mul.wide.s32 	%rd63, %r57, 4;
	add.s64 	%rd64, %rd62, %rd63;
	st.global.u64 	[%rd61+-3072], %rd64;
	ld.global.u32 	%r58, [%rd253+-1024];
	ld.global.u64 	%rd65, [%rd56+-2048];
	mul.wide.s32 	%rd66, %r58, 4;
	add.s64 	%rd67, %rd65, %rd66;
	st.global.u64 	[%rd61+-2048], %rd67;
	ld.global.u32 	%r59, [%rd253+-512];
	ld.global.u64 	%rd68, [%rd56+-1024];
	mul.wide.s32 	%rd69, %r59, 4;
	add.s64 	%rd70, %rd68, %rd69;
	st.global.u64 	[%rd61+-1024], %rd70;
	ld.global.u32 	%r60, [%rd253];
	ld.global.u64 	%rd71, [%rd56];
	mul.wide.s32 	%rd72, %r60, 4;
	add.s64 	%rd73, %rd71, %rd72;
	st.global.u64 	[%rd61], %rd73;
	ld.global.u32 	%r61, [%rd253+512];
	ld.global.u64 	%rd74, [%rd56+1024];
	mul.wide.s32 	%rd75, %r61, 4;
	add.s64 	%rd76, %rd74, %rd75;
	st.global.u64 	[%rd61+1024], %rd76;
	ld.global.u32 	%r62, [%rd253+1024];
	ld.global.u64 	%rd77, [%rd56+2048];
	mul.wide.s32 	%rd78, %r62, 4;
	add.s64 	%rd79, %rd77, %rd78;
	st.global.u64 	[%rd61+2048], %rd79;
	ld.global.u32 	%r63, [%rd253+1536];
	ld.global.u64 	%rd80, [%rd56+3072];
	mul.wide.s32 	%rd81, %r63, 4;
	add.s64 	%rd82, %rd80, %rd81;
	st.global.u64 	[%rd61+3072], %rd82;
	ld.global.u32 	%r64, [%rd253+2048];
	ld.global.u64 	%rd83, [%rd56+4096];
	mul.wide.s32 	%rd84, %r64, 4;
	add.s64 	%rd85, %rd83, %rd84;
	st.global.u64 	[%rd61+4096], %rd85;
	ld.global.u32 	%r65, [%rd45];
	ld.global.u64 	%rd86, [%rd50+-3072];
	mul.wide.s32 	%rd87, %r65, 4;
	add.s64 	%rd88, %rd86, %rd87;
	st.global.u64 	[%rd52+-3072], %rd88;
	ld.global.u32 	%r66, [%rd45+512];
	ld.global.u64 	%rd89, [%rd50+-2048];
	mul.wide.s32 	%rd90, %r66, 4;
	add.s64 	%rd91, %rd89, %rd90;
	st.global.u64 	[%rd52+-2048], %rd91;
	ld.global.u32 	%r67, [%rd45+1024];
	ld.global.u64 	%rd92, [%rd50+-1024];
	mul.wide.s32 	%rd93, %r67, 4;
	add.s64 	%rd94, %rd92, %rd93;
	st.global.u64 	[%rd52+-1024], %rd94;
	ld.global.u32 	%r68, [%rd45+1536];
	ld.global.u64 	%rd95, [%rd50];
	mul.wide.s32 	%rd96, %r68, 4;
	add.s64 	%rd97, %rd95, %rd96;
	st.global.u64 	[%rd52], %rd97;
	ld.global.u32 	%r69, [%rd45+2048];
	ld.global.u64 	%rd98, [%rd50+1024];
	mul.wide.s32 	%rd99, %r69, 4;
	add.s64 	%rd100, %rd98, %rd99;
	st.global.u64 	[%rd52+1024], %rd100;
	ld.global.u32 	%r70, [%rd45+2560];
	ld.global.u64 	%rd101, [%rd50+2048];
	mul.wide.s32 	%rd102, %r70, 4;
	add.s64 	%rd103, %rd101, %rd102;
	st.global.u64 	[%rd52+2048], %rd103;
	ld.global.u32 	%r71, [%rd45+3072];
	ld.global.u64 	%rd104, [%rd50+3072];
	mul.wide.s32 	%rd105, %r71, 4;
	add.s64 	%rd106, %rd104, %rd105;
	st.global.u64 	[%rd52+3072], %rd106;
	add.s32 	%r122, %r122, 16;
	add.s32 	%r121, %r121, 2048;
	add.s64 	%rd253, %rd253, 8192;
	add.s64 	%rd252, %rd252, 16384;
	setp.eq.s32 	%p8, %r122, 0;
	@%p8 bra 	$L__BB10_11;
	bra.uni 	$L__BB10_10;
$L__BB10_11:
	setp.eq.s32 	%p9, %r13, 0;
	@%p9 bra 	$L__BB10_61;
	and.b32  	%r40, %r52, 7;
	setp.lt.u32 	%p10, %r13, 8;
	@%p10 bra 	$L__BB10_14;
	shl.b32 	%r72, %r127, 7;
	add.s32 	%r73, %r72, %r6;
	mul.wide.s32 	%rd107, %r73, 4;
	add.s64 	%rd108, %rd10, %rd107;
	ld.global.u32 	%r74, [%rd108];
	mul.wide.s32 	%rd109, %r73, 8;
	add.s64 	%rd110, %rd11, %rd109;
	ld.global.u64 	%rd111, [%rd110];
	mul.wide.s32 	%rd112, %r74, 4;
	add.s64 	%rd113, %rd111, %rd112;
	add.s64 	%rd114, %rd12, %rd109;
	st.global.u64 	[%rd114], %rd113;
	ld.global.u32 	%r75, [%rd108+512];
	ld.global.u64 	%rd115, [%rd110+1024];
	mul.wide.s32 	%rd116, %r75, 4;
	add.s64 	%rd117, %rd115, %rd116;
	st.global.u64 	[%rd114+1024], %rd117;
	ld.global.u32 	%r76, [%rd108+1024];
	ld.global.u64 	%rd118, [%rd110+2048];
	mul.wide.s32 	%rd119, %r76, 4;
	add.s64 	%rd120, %rd118, %rd119;
	st.global.u64 	[%rd114+2048], %rd120;
	ld.global.u32 	%r77, [%rd108+1536];
	ld.global.u64 	%rd121, [%rd110+3072];
	mul.wide.s32 	%rd122, %r77, 4;
	add.s64 	%rd123, %rd121, %rd122;
	st.global.u64 	[%rd114+3072], %rd123;
	ld.global.u32 	%r78, [%rd108+2048];
	ld.global.u64 	%rd124, [%rd110+4096];
	mul.wide.s32 	%rd125, %r78, 4;
	add.s64 	%rd126, %rd124, %rd125;
	st.global.u64 	[%rd114+4096], %rd126;
	ld.global.u32 	%r79, [%rd108+2560];
	ld.global.u64 	%rd127, [%rd110+5120];
	mul.wide.s32 	%rd128, %r79, 4;
	add.s64 	%rd129, %rd127, %rd128;
	st.global.u64 	[%rd114+5120], %rd129;
	ld.global.u32 	%r80, [%rd108+3072];
	ld.global.u64 	%rd130, [%rd110+6144];
	mul.wide.s32 	%rd131, %r80, 4;
	add.s64 	%rd132, %rd130, %rd131;
	st.global.u64 	[%rd114+6144], %rd132;
	ld.global.u32 	%r81, [%rd108+3584];
	ld.global.u64 	%rd133, [%rd110+7168];
	mul.wide.s32 	%rd134, %r81, 4;
	add.s64 	%rd135, %rd133, %rd134;
	st.global.u64 	[%rd114+7168], %rd135;
	add.s32 	%r127, %r127, 8;
$L__BB10_14:
	setp.eq.s32 	%p11, %r40, 0;
	@%p11 bra 	$L__BB10_61;
	and.b32  	%r43, %r52, 3;
	setp.lt.u32 	%p12, %r40, 4;
	@%p12 bra 	$L__BB10_17;
	shl.b32 	%r82, %r127, 7;
	add.s32 	%r83, %r82, %r6;
	mul.wide.s32 	%rd136, %r83, 4;
	add.s64 	%rd137, %rd10, %rd136;
	ld.global.u32 	%r84, [%rd137];
	mul.wide.s32 	%rd138, %r83, 8;
	add.s64 	%rd139, %rd11, %rd138;
	ld.global.u64 	%rd140, [%rd139];
	mul.wide.s32 	%rd141, %r84, 4;
	add.s64 	%rd142, %rd140, %rd141;
	add.s64 	%rd143, %rd12, %rd138;
	st.global.u64 	[%rd143], %rd142;
	ld.global.u32 	%r85, [%rd137+512];
	ld.global.u64 	%rd144, [%rd139+1024];
	mul.wide.s32 	%rd145, %r85, 4;
	add.s64 	%rd146, %rd144, %rd145;
	st.global.u64 	[%rd143+1024], %rd146;
	ld.global.u32 	%r86, [%rd137+1024];
	ld.global.u64 	%rd147, [%rd139+2048];
	mul.wide.s32 	%rd148, %r86, 4;
	add.s64 	%rd149, %rd147, %rd148;
	st.global.u64 	[%rd143+2048], %rd149;
	ld.global.u32 	%r87, [%rd137+1536];
	ld.global.u64 	%rd150, [%rd139+3072];
	mul.wide.s32 	%rd151, %r87, 4;
	add.s64 	%rd152, %rd150, %rd151;
	st.global.u64 	[%rd143+3072], %rd152;
	add.s32 	%r127, %r127, 4;
$L__BB10_17:
	setp.eq.s32 	%p13, %r43, 0;
	@%p13 bra 	$L__BB10_61;
	mul.wide.s32 	%rd153, %r2, 8;
	add.s64 	%rd22, %rd1, %rd153;
	shl.b32 	%r88, %r127, 7;
	add.s32 	%r131, %r6, %r88;
	add.s64 	%rd23, %rd3, %rd153;
	mul.wide.s32 	%rd154, %r2, 4;
	add.s64 	%rd24, %rd2, %rd154;
	neg.s32 	%r130, %r43;
$L__BB10_19:
	.pragma "nounroll";
	mul.wide.s32 	%rd155, %r131, 8;
	add.s64 	%rd156, %rd22, %rd155;
	add.s64 	%rd157, %rd23, %rd155;
	mul.wide.s32 	%rd158, %r131, 4;
	add.s64 	%rd159, %rd24, %rd158;
	ld.global.u32 	%r89, [%rd159];
	ld.global.u64 	%rd160, [%rd157];
	mul.wide.s32 	%rd161, %r89, 4;
	add.s64 	%rd162, %rd160, %rd161;
	st.global.u64 	[%rd156], %rd162;
	add.s32 	%r131, %r131, 128;
	add.s32 	%r130, %r130, 1;
	setp.ne.s32 	%p14, %r130, 0;
	@%p14 bra 	$L__BB10_19;
	bra.uni 	$L__BB10_61;
$L__BB10_20:
	setp.lt.s32 	%p15, %r52, 1;
	@%p15 bra 	$L__BB10_61;
	and.b32  	%r17, %r52, 7;
	setp.lt.u32 	%p16, %r52, 8;
	mov.b32 	%r124, 0;
	@%p16 bra 	$L__BB10_40;
	and.b32  	%r124, %r52, 2147483640;
	mov.b32 	%r123, 0;
$L__BB10_23:
	.pragma "nounroll";
	shl.b32 	%r92, %r123, 7;
	add.s32 	%r24, %r92, %r6;
	setp.ge.s32 	%p17, %r24, %r4;
	@%p17 bra 	$L__BB10_25;
	mul.wide.u32 	%rd163, %r24, 4;
	add.s64 	%rd164, %rd10, %rd163;
	ld.global.u32 	%r93, [%rd164];
	mul.wide.u32 	%rd165, %r24, 8;
	add.s64 	%rd166, %rd11, %rd165;
	ld.global.u64 	%rd167, [%rd166];
	mul.wide.s32 	%rd168, %r93, 4;
	add.s64 	%rd169, %rd167, %rd168;
	add.s64 	%rd170, %rd12, %rd165;
	st.global.u64 	[%rd170], %rd169;
$L__BB10_25:
	add.s32 	%r94, %r24, 128;
	setp.ge.s32 	%p18, %r94, %r4;
	mul.wide.s32 	%rd171, %r94, 4;
	add.s64 	%rd19, %rd10, %rd171;
	mul.wide.s32 	%rd172, %r94, 8;
	add.s64 	%rd20, %rd11, %rd172;
	add.s64 	%rd21, %rd12, %rd172;
	@%p18 bra 	$L__BB10_27;
	ld.global.u32 	%r95, [%rd19];
	ld.global.u64 	%rd173, [%rd20];
	mul.wide.s32 	%rd174, %r95, 4;
	add.s64 	%rd175, %rd173, %rd174;
	st.global.u64 	[%rd21], %rd175;
$L__BB10_27:
	add.s32 	%r96, %r24, 256;
	setp.ge.s32 	%p19, %r96, %r4;
	@%p19 bra 	$L__BB10_29;
	ld.global.u32 	%r97, [%rd19+512];
	ld.global.u64 	%rd176, [%rd20+1024];
	mul.wide.s32 	%rd177, %r97, 4;
	add.s64 	%rd178, %rd176, %rd177;
	st.global.u64 	[%rd21+1024], %rd178;
$L__BB10_29:
	add.s32 	%r98, %r24, 384;
	setp.ge.s32 	%p20, %r98, %r4;
	@%p20 bra 	$L__BB10_31;
	ld.global.u32 	%r99, [%rd19+1024];
	ld.global.u64 	%rd179, [%rd20+2048];
	mul.wide.s32 	%rd180, %r99, 4;
	add.s64 	%rd181, %rd179, %rd180;
	st.global.u64 	[%rd21+2048], %rd181;
$L__BB10_31:
	add.s32 	%r100, %r24, 512;
	setp.ge.s32 	%p21, %r100, %r4;
	@%p21 bra 	$L__BB10_33;
	ld.global.u32 	%r101, [%rd19+1536];
	ld.global.u64 	%rd182, [%rd20+3072];
	mul.wide.s32 	%rd183, %r101, 4;
	add.s64 	%rd184, %rd182, %rd183;
	st.global.u64 	[%rd21+3072], %rd184;
$L__BB10_33:
	add.s32 	%r102, %r24, 640;
	setp.ge.s32 	%p22, %r102, %r4;
	@%p22 bra 	$L__BB10_35;
	ld.global.u32 	%r103, [%rd19+2048];
	ld.global.u64 	%rd185, [%rd20+4096];
	mul.wide.s32 	%rd186, %r103, 4;
	add.s64 	%rd187, %rd185, %rd186;
	st.global.u64 	[%rd21+4096], %rd187;
$L__BB10_35:
	add.s32 	%r104, %r24, 768;
	setp.ge.s32 	%p23, %r104, %r4;
	@%p23 bra 	$L__BB10_37;
	ld.global.u32 	%r105, [%rd19+2560];
	ld.global.u64 	%rd188, [%rd20+5120];
	mul.wide.s32 	%rd189, %r105, 4;
	add.s64 	%rd190, %rd188, %rd189;
	st.global.u64 	[%rd21+5120], %rd190;
$L__BB10_37:
	add.s32 	%r106, %r24, 896;
	setp.ge.s32 	%p24, %r106, %r4;
	@%p24 bra 	$L__BB10_39;
	ld.global.u32 	%r107, [%rd19+3072];
	ld.global.u64 	%rd191, [%rd20+6144];
	mul.wide.s32 	%rd192, %r107, 4;
	add.s64 	%rd193, %rd191, %rd192;
	st.global.u64 	[%rd21+6144], %rd193;
$L__BB10_39:
	add.s32 	%r123, %r123, 8;
	setp.ne.s32 	%p25, %r123, %r124;
	@%p25 bra 	$L__BB10_23;
$L__BB10_40:
	setp.eq.s32 	%p26, %r17, 0;
	@%p26 bra 	$L__BB10_61;
	and.b32  	%r27, %r52, 3;
	setp.lt.u32 	%p27, %r17, 4;
	@%p27 bra 	$L__BB10_51;
	shl.b32 	%r108, %r124, 7;
	add.s32 	%r28, %r108, %r6;
	setp.ge.s32 	%p28, %r28, %r4;
	@%p28 bra 	$L__BB10_44;
	mul.wide.s32 	%rd194, %r28, 4;
	add.s64 	%rd195, %rd10, %rd194;
	ld.global.u32 	%r109, [%rd195];
	mul.wide.s32 	%rd196, %r28, 8;
	add.s64 	%rd197, %rd11, %rd196;
	ld.global.u64 	%rd198, [%rd197];
	mul.wide.s32 	%rd199, %r109, 4;
	add.s64 	%rd200, %rd198, %rd199;
	add.s64 	%rd201, %rd12, %rd196;
	st.global.u64 	[%rd201], %rd200;
$L__BB10_44:
	add.s32 	%r29, %r28, 128;
	setp.ge.s32 	%p29, %r29, %r4;
	@%p29 bra 	$L__BB10_46;
	mul.wide.s32 	%rd202, %r29, 4;
	add.s64 	%rd203, %rd10, %rd202;
	ld.global.u32 	%r110, [%rd203];
	mul.wide.s32 	%rd204, %r29, 8;
	add.s64 	%rd205, %rd11, %rd204;
	ld.global.u64 	%rd206, [%rd205];
	mul.wide.s32 	%rd207, %r110, 4;
	add.s64 	%rd208, %rd206, %rd207;
	add.s64 	%rd209, %rd12, %rd204;
	st.global.u64 	[%rd209], %rd208;
$L__BB10_46:
	add.s32 	%r30, %r28, 256;
	setp.ge.s32 	%p30, %r30, %r4;
	@%p30 bra 	$L__BB10_48;
	mul.wide.s32 	%rd210, %r30, 4;
	add.s64 	%rd211, %rd10, %rd210;
	ld.global.u32 	%r111, [%rd211];
	mul.wide.s32 	%rd212, %r30, 8;
	add.s64 	%rd213, %rd11, %rd212;
	ld.global.u64 	%rd214, [%rd213];
	mul.wide.s32 	%rd215, %r111, 4;
	add.s64 	%rd216, %rd214, %rd215;
	add.s64 	%rd217, %rd12, %rd212;
	st.global.u64 	[%rd217], %rd216;
$L__BB10_48:
	add.s32 	%r31, %r28, 384;
	setp.ge.s32 	%p31, %r31, %r4;
	@%p31 bra 	$L__BB10_50;
	mul.wide.s32 	%rd218, %r31, 4;
	add.s64 	%rd219, %rd10, %rd218;
	ld.global.u32 	%r112, [%rd219];
	mul.wide.s32 	%rd220, %r31, 8;
	add.s64 	%rd221, %rd11, %rd220;
	ld.global.u64 	%rd222, [%rd221];
	mul.wide.s32 	%rd223, %r112, 4;
	add.s64 	%rd224, %rd222, %rd223;
	add.s64 	%rd225, %rd12, %rd220;
	st.global.u64 	[%rd225], %rd224;
$L__BB10_50:
	add.s32 	%r124, %r124, 4;
$L__BB10_51:
	setp.eq.s32 	%p32, %r27, 0;
	@%p32 bra 	$L__BB10_61;
	setp.eq.s32 	%p33, %r27, 1;
	@%p33 bra 	$L__BB10_58;
	shl.b32 	%r113, %r124, 7;
	add.s32 	%r34, %r113, %r6;
	setp.ge.s32 	%p34, %r34, %r4;
	@%p34 bra 	$L__BB10_55;
	mul.wide.s32 	%rd226, %r34, 4;
	add.s64 	%rd227, %rd10, %rd226;
	ld.global.u32 	%r114, [%rd227];
	mul.wide.s32 	%rd228, %r34, 8;
	add.s64 	%rd229, %rd11, %rd228;
	ld.global.u64 	%rd230, [%rd229];
	mul.wide.s32 	%rd231, %r114, 4;
	add.s64 	%rd232, %rd230, %rd231;
	add.s64 	%rd233, %rd12, %rd228;
	st.global.u64 	[%rd233], %rd232;
$L__BB10_55:
	add.s32 	%r35, %r34, 128;
	setp.ge.s32 	%p35, %r35, %r4;
	@%p35 bra 	$L__BB10_57;
	mul.wide.s32 	%rd234, %r35, 4;
	add.s64 	%rd235, %rd10, %rd234;
	ld.global.u32 	%r115, [%rd235];
	mul.wide.s32 	%rd236, %r35, 8;
	add.s64 	%rd237, %rd11, %rd236;
	ld.global.u64 	%rd238, [%rd237];
	mul.wide.s32 	%rd239, %r115, 4;
	add.s64 	%rd240, %rd238, %rd239;
	add.s64 	%rd241, %rd12, %rd236;
	st.global.u64 	[%rd241], %rd240;
$L__BB10_57:
	add.s32 	%r124, %r124, 2;
$L__BB10_58:
	and.b32  	%r116, %r52, 1;
	setp.eq.b32 	%p36, %r116, 1;
	not.pred 	%p37, %p36;
	@%p37 bra 	$L__BB10_61;
	shl.b32 	%r117, %r124, 7;
	add.s32 	%r38, %r117, %r6;
	setp.ge.s32 	%p38, %r38, %r4;
	@%p38 bra 	$L__BB10_61;
	mul.wide.s32 	%rd242, %r38, 4;
	add.s64 	%rd243, %rd10, %rd242;
	ld.global.u32 	%r118, [%rd243];
	mul.wide.s32 	%rd244, %r38, 8;
	add.s64 	%rd245, %rd11, %rd244;
	ld.global.u64 	%rd246, [%rd245];
	mul.wide.s32 	%rd247, %r118, 4;
	add.s64 	%rd248, %rd246, %rd247;
	add.s64 	%rd249, %rd12, %rd244;
	st.global.u64 	[%rd249], %rd248;
$L__BB10_61:
	ret;

}
	// .globl	_ZN3cub18CUB_300001_SM_10006detail9transform16transform_kernelINS2_10policy_hubILb1EN4cuda3std3__45tupleIJN6thrust24THRUST_300001_SM_1000_NS6detail15normal_iteratorINSA_10device_ptrIiEEEENSC_INSD_IPfEEEEEEEE10policy1000El15offset_pointersSI_JPiPSG_EEEvT0_iT1_T2_DpNS2_10kernel_argIT3_EE
.visible .entry _ZN3cub18CUB_300001_SM_10006detail9transform16transform_kernelINS2_10policy_hubILb1EN4cuda3std3__45tupleIJN6thrust24THRUST_300001_SM_1000_NS6detail15normal_iteratorINSA_10device_ptrIiEEEENSC_INSD_IPfEEEEEEEE10policy1000El15offset_pointersSI_JPiPSG_EEEvT0_iT1_T2_DpNS2_10kernel_argIT3_EE(
	.param .u64 _ZN3cub18CUB_300001_SM_10006detail9transform16transform_kernelINS2_10policy_hubILb1EN4cuda3std3__45tupleIJN6thrust24THRUST_300001_SM_1000_NS6detail15normal_iteratorINSA_10device_ptrIiEEEENSC_INSD_IPfEEEEEEEE10policy1000El15offset_pointersSI_JPiPSG_EEEvT0_iT1_T2_DpNS2_10kernel_argIT3_EE_param_0,
	.param .u32 _ZN3cub18CUB_300001_SM_10006detail9transform16transform_kernelINS2_10policy_hubILb1EN4cuda3std3__45tupleIJN6thrust24THRUST_300001_SM_1000_NS6detail15normal_iteratorINSA_10device_ptrIiEEEENSC_INSD_IPfEEEEEEEE10policy1000El15offset_pointersSI_JPiPSG_EEEvT0_iT1_T2_DpNS2_10kernel_argIT3_EE_param_1,
	.param .align 1 .b8 _ZN3cub18CUB_300001_SM_10006detail9transform16transform_kernelINS2_10policy_hubILb1EN4cuda3std3__45tupleIJN6thrust24THRUST_300001_SM_1000_NS6detail15normal_iteratorINSA_10device_ptrIiEEEENSC_INSD_IPfEEEEEEEE10policy1000El15offset_pointersSI_JPiPSG_EEEvT0_iT1_T2_DpNS2_10kernel_argIT3_EE_param_2[1],
	.param .align 8 .b8 _ZN3cub18CUB_300001_SM_10006detail9transform16transform_kernelINS2_10policy_hubILb1EN4cuda3std3__45tupleIJN6thrust24THRUST_300001_SM_1000_NS6detail15normal_iteratorINSA_10device_ptrIiEEEENSC_INSD_IPfEEEEEEEE10policy1000El15offset_pointersSI_JPiPSG_EEEvT0_iT1_T2_DpNS2_10kernel_argIT3_EE_param_3[8],
	.param .align 8 .b8 _ZN3cub18CUB_300001_SM_10006detail9transform16transform_kernelINS2_10policy_hubILb1EN4cuda3std3__45tupleIJN6thrust24THRUST_300001_SM_1000_NS6detail15normal_iteratorINSA_10device_ptrIiEEEENSC_INSD_IPfEEEEEEEE10policy1000El15offset_pointersSI_JPiPSG_EEEvT0_iT1_T2_DpNS2_10kernel_argIT3_EE_param_4[16],
	.param .align 8 .b8 _ZN3cub18CUB_300001_SM_10006detail9transform16transform_kernelINS2_10policy_hubILb1EN4cuda3std3__45tupleIJN6thrust24THRUST_300001_SM_1000_NS6detail15normal_iteratorINSA_10device_ptrIiEEEENSC_INSD_IPfEEEEEEEE10policy1000El15offset_pointersSI_JPiPSG_EEEvT0_iT1_T2_DpNS2_10kernel_argIT3_EE_param_5[16]
)
.maxntid 128
{
	.reg .pred 	%p<39>;
	.reg .b32 	%r<129>;
	.reg .b64 	%rd<259>;

	ld.param.u64 	%rd30, [_ZN3cub18CUB_300001_SM_10006detail9transform16transform_kernelINS2_10policy_hubILb1EN4cuda3std3__45tupleIJN6thrust24THRUST_300001_SM_1000_NS6detail15normal_iteratorINSA_10device_ptrIiEEEENSC_INSD_IPfEEEEEEEE10policy1000El15offset_pointersSI_JPiPSG_EEEvT0_iT1_T2_DpNS2_10kernel_argIT3_EE_param_0];
	ld.param.u64 	%rd31, [_ZN3cub18CUB_300001_SM_10006detail9transform16transform_kernelINS2_10policy_hubILb1EN4cuda3std3__45tupleIJN6thrust24THRUST_300001_SM_1000_NS6detail15normal_iteratorINSA_10device_ptrIiEEEENSC_INSD_IPfEEEEEEEE10policy1000El15offset_pointersSI_JPiPSG_EEEvT0_iT1_T2_DpNS2_10kernel_argIT3_EE_param_5];
	ld.param.u64 	%rd32, [_ZN3cub18CUB_300001_SM_10006detail9transform16transform_kernelINS2_10policy_hubILb1EN4cuda3std3__45tupleIJN6thrust24THRUST_300001_SM_1000_NS6detail15normal_iteratorINSA_10device_ptrIiEEEENSC_INSD_IPfEEEEEEEE10policy1000El15offset_pointersSI_JPiPSG_EEEvT0_iT1_T2_DpNS2_10kernel_argIT3_EE_param_4];
	ld.param.u64 	%rd33, [_ZN3cub18CUB_300001_SM_10006detail9transform16transform_kernelINS2_10policy_hubILb1EN4cuda3std3__45tupleIJN6thrust24THRUST_300001_SM_1000_NS6detail15normal_iteratorINSA_10device_ptrIiEEEENSC_INSD_IPfEEEEEEEE10policy1000El15offset_pointersSI_JPiPSG_EEEvT0_iT1_T2_DpNS2_10kernel_argIT3_EE_param_3];
	ld.param.u32 	%r50, [_ZN3cub18CUB_300001_SM_10006detail9transform16transform_kernelINS2_10policy_hubILb1EN4cuda3std3__45tupleIJN6thrust24THRUST_300001_SM_1000_NS6detail15normal_iteratorINSA_10device_ptrIiEEEENSC_INSD_IPfEEEEEEEE10policy1000El15offset_pointersSI_JPiPSG_EEEvT0_iT1_T2_DpNS2_10kernel_argIT3_EE_param_1];
	cvta.to.global.u64 	%rd1, %rd33;
	cvta.to.global.u64 	%rd2, %rd32;
	cvta.to.global.u64 	%rd3, %rd31;
	shl.b32 	%r1, %r50, 7;
	mov.u32 	%r51, %ctaid.x;
	cvt.u64.u32 	%rd34, %r51;
	cvt.s64.s32 	%rd35, %r1;
	mul.lo.s64 	%rd4, %rd35, %rd34;
	sub.s64 	%rd36, %rd30, %rd4;
	min.s64 	%rd37, %rd36, %rd35;
	cvt.u32.u64 	%r2, %rd37;
	shl.b32 	%r3, %r2, 2;
	mov.u32 	%r4, %tid.x;
	shl.b32 	%r117, %r4, 7;
	setp.ge.s32 	%p1, %r117, %r3;
	@%p1 bra 	$L__BB11_3;
	shl.b64 	%rd38, %rd4, 2;
	add.s64 	%rd39, %rd2, %rd38;
	mul.wide.u32 	%rd40, %r4, 128;
	add.s64 	%rd255, %rd39, %rd40;
	mov.u32 	%r116, %r117;
$L__BB11_2:
	.pragma "nounroll";
	// begin inline asm
	prefetch.global.L2 [%rd255];
	// end inline asm
	add.s32 	%r116, %r116, 16384;
	add.s64 	%rd255, %rd255, 16384;
	setp.lt.s32 	%p2, %r116, %r3;
	@%p2 bra 	$L__BB11_2;
$L__BB11_3:
	shl.b32 	%r8, %r2, 3;
	setp.ge.s32 	%p3, %r117, %r8;
	@%p3 bra 	$L__BB11_6;
	shl.b64 	%rd42, %rd4, 3;
	add.s64 	%rd43, %rd3, %rd42;
	mul.wide.u32 	%rd44, %r4, 128;
	add.s64 	%rd256, %rd43, %rd44;
$L__BB11_5:
	.pragma "nounroll";
	// begin inline asm
	prefetch.global.L2 [%rd256];
	// end inline asm
	add.s32 	%r117, %r117, 16384;
	add.s64 	%rd256, %rd256, 16384;
	setp.lt.s32 	%p4, %r117, %r8;
	@%p4 bra 	$L__BB11_5;
$L__BB11_6:
	shl.b64 	%rd46, %rd4, 2;
	add.s64 	%rd11, %rd2, %rd46;
	shl.b64 	%rd257, %rd4, 3;
	add.s64 	%rd12, %rd3, %rd257;
	add.s64 	%rd13, %rd1, %rd257;
	setp.eq.s32 	%p5, %r1, %r2;
	@%p5 bra 	$L__BB11_48;
	setp.lt.s32 	%p6, %r50, 1;
	@%p6 bra 	$L__BB11_61;
	and.b32  	%r11, %r50, 7;
	setp.lt.u32 	%p7, %r50, 8;
	mov.b32 	%r126, 0;
	@%p7 bra 	$L__BB11_27;
	and.b32  	%r126, %r50, 2147483640;
	mov.b32 	%r120, 0;
$L__BB11_10:
	.pragma "nounroll";
	shl.b32 	%r54, %r120, 7;
	add.s32 	%r22, %r54, %r4;
	setp.ge.s32 	%p8, %r22, %r2;
	@%p8 bra 	$L__BB11_12;
	mul.wide.u32 	%rd48, %r22, 4;
	add.s64 	%rd49, %rd11, %rd48;
	ld.global.u32 	%r55, [%rd49];
	mul.wide.u32 	%rd50, %r22, 8;
	add.s64 	%rd51, %rd12, %rd50;
	ld.global.u64 	%rd52, [%rd51];
	mul.wide.s32 	%rd53, %r55, 4;
	add.s64 	%rd54, %rd52, %rd53;
	add.s64 	%rd55, %rd13, %rd50;
	st.global.u64 	[%rd55], %rd54;
$L__BB11_12:
	add.s32 	%r56, %r22, 128;
	setp.ge.s32 	%p9, %r56, %r2;
	mul.wide.s32 	%rd56, %r56, 4;
	add.s64 	%rd24, %rd11, %rd56;
	mul.wide.s32 	%rd57, %r56, 8;
	add.s64 	%rd25, %rd12, %rd57;
	add.s64 	%rd26, %rd13, %rd57;
	@%p9 bra 	$L__BB11_14;
	ld.global.u32 	%r57, [%rd24];
	ld.global.u64 	%rd58, [%rd25];
	mul.wide.s32 	%rd59, %r57, 4;
	add.s64 	%rd60, %rd58, %rd59;
	st.global.u64 	[%rd26], %rd60;
$L__BB11_14:
	add.s32 	%r58, %r22, 256;
	setp.ge.s32 	%p10, %r58, %r2;
	@%p10 bra 	$L__BB11_16;
	ld.global.u32 	%r59, [%rd24+512];
	ld.global.u64 	%rd61, [%rd25+1024];
	mul.wide.s32 	%rd62, %r59, 4;
	add.s64 	%rd63, %rd61, %rd62;
	st.global.u64 	[%rd26+1024], %rd63;
$L__BB11_16:
	add.s32 	%r60, %r22, 384;
	setp.ge.s32 	%p11, %r60, %r2;
	@%p11 bra 	$L__BB11_18;
	ld.global.u32 	%r61, [%rd24+1024];
	ld.global.u64 	%rd64, [%rd25+2048];
	mul.wide.s32 	%rd65, %r61, 4;
	add.s64 	%rd66, %rd64, %rd65;
	st.global.u64 	[%rd26+2048], %rd66;
$L__BB11_18:
	add.s32 	%r62, %r22, 512;
	setp.ge.s32 	%p12, %r62, %r2;
	@%p12 bra 	$L__BB11_20;
	ld.global.u32 	%r63, [%rd24+1536];
	ld.global.u64 	%rd67, [%rd25+3072];
	mul.wide.s32 	%rd68, %r63, 4;
	add.s64 	%rd69, %rd67, %rd68;
	st.global.u64 	[%rd26+3072], %rd69;
$L__BB11_20:
	add.s32 	%r64, %r22, 640;
	setp.ge.s32 	%p13, %r64, %r2;
	@%p13 bra 	$L__BB11_22;
	ld.global.u32 	%r65, [%rd24+2048];
	ld.global.u64 	%rd70, [%rd25+4096];
	mul.wide.s32 	%rd71, %r65, 4;
	add.s64 	%rd72, %rd70, %rd71;
	st.global.u64 	[%rd26+4096], %rd72;
$L__BB11_22:
	add.s32 	%r66, %r22, 768;
	setp.ge.s32 	%p14, %r66, %r2;
	@%p14 bra 	$L__BB11_24;
	ld.global.u32 	%r67, [%rd24+2560];
	ld.global.u64 	%rd73, [%rd25+5120];
	mul.wide.s32 	%rd74, %r67, 4;
	add.s64 	%rd75, %rd73, %rd74;
	st.global.u64 	[%rd26+5120], %rd75;
$L__BB11_24:
	add.s32 	%r68, %r22, 896;
	setp.ge.s32 	%p15, %r68, %r2;
	@%p15 bra 	$L__BB11_26;
	ld.global.u32 	%r69, [%rd24+3072];
	ld.global.u64 	%rd76, [%rd25+6144];
	mul.wide.s32 	%rd77, %r69, 4;
	add.s64 	%rd78, %rd76, %rd77;
	st.global.u64 	[%rd26+6144], %rd78;
$L__BB11_26:
	add.s32 	%r120, %r120, 8;
	setp.eq.s32 	%p16, %r120, %r126;
	@%p16 bra 	$L__BB11_27;
	bra.uni 	$L__BB11_10;
$L__BB11_27:
	setp.eq.s32 	%p17, %r11, 0;
	@%p17 bra 	$L__BB11_61;
	and.b32  	%r38, %r50, 3;
	setp.lt.u32 	%p18, %r11, 4;
	@%p18 bra 	$L__BB11_38;
	shl.b32 	%r70, %r126, 7;
	add.s32 	%r39, %r70, %r4;
	setp.ge.s32 	%p19, %r39, %r2;
	@%p19 bra 	$L__BB11_31;
	mul.wide.s32 	%rd79, %r39, 4;
	add.s64 	%rd80, %rd11, %rd79;
	ld.global.u32 	%r71, [%rd80];
	mul.wide.s32 	%rd81, %r39, 8;
	add.s64 	%rd82, %rd12, %rd81;
	ld.global.u64 	%rd83, [%rd82];
	mul.wide.s32 	%rd84, %r71, 4;
	add.s64 	%rd85, %rd83, %rd84;
	add.s64 	%rd86, %rd13, %rd81;
	st.global.u64 	[%rd86], %rd85;
$L__BB11_31:
	add.s32 	%r40, %r39, 128;
	setp.ge.s32 	%p20, %r40, %r2;
	@%p20 bra 	$L__BB11_33;
	mul.wide.s32 	%rd87, %r40, 4;
	add.s64 	%rd88, %rd11, %rd87;
	ld.global.u32 	%r72, [%rd88];
	mul.wide.s32 	%rd89, %r40, 8;
	add.s64 	%rd90, %rd12, %rd89;
	ld.global.u64 	%rd91, [%rd90];
	mul.wide.s32 	%rd92, %r72, 4;
	add.s64 	%rd93, %rd91, %rd92;
	add.s64 	%rd94, %rd13, %rd89;
	st.global.u64 	[%rd94], %rd93;
$L__BB11_33:
	add.s32 	%r41, %r39, 256;
	setp.ge.s32 	%p21, %r41, %r2;
	@%p21 bra 	$L__BB11_35;
	mul.wide.s32 	%rd95, %r41, 4;
	add.s64 	%rd96, %rd11, %rd95;
	ld.global.u32 	%r73, [%rd96];
	mul.wide.s32 	%rd97, %r41, 8;
	add.s64 	%rd98, %rd12, %rd97;
	ld.global.u64 	%rd99, [%rd98];
	mul.wide.s32 	%rd100, %r73, 4;
	add.s64 	%rd101, %rd99, %rd100;
	add.s64 	%rd102, %rd13, %rd97;
	st.global.u64 	[%rd102], %rd101;
$L__BB11_35:
	add.s32 	%r42, %r39, 384;
	setp.ge.s32 	%p22, %r42, %r2;
	@%p22 bra 	$L__BB11_37;
	mul.wide.s32 	%rd103, %r42, 4;
	add.s64 	%rd104, %rd11, %rd103;
	ld.global.u32 	%r74, [%rd104];
	mul.wide.s32 	%rd105, %r42, 8;
	add.s64 	%rd106, %rd12, %rd105;
	ld.global.u64 	%rd107, [%rd106];
	mul.wide.s32 	%rd108, %r74, 4;
	add.s64 	%rd109, %rd107, %rd108;
	add.s64 	%rd110, %rd13, %rd105;
	st.global.u64 	[%rd110], %rd109;
$L__BB11_37:
	add.s32 	%r126, %r126, 4;
$L__BB11_38:
	setp.eq.s32 	%p23, %r38, 0;
	@%p23 bra 	$L__BB11_61;
	setp.eq.s32 	%p24, %r38, 1;
	@%p24 bra 	$L__BB11_45;
	shl.b32 	%r75, %r126, 7;
	add.s32 	%r45, %r75, %r4;
	setp.ge.s32 	%p25, %r45, %r2;
	@%p25 bra 	$L__BB11_42;
	mul.wide.s32 	%rd111, %r45, 4;
	add.s64 	%rd112, %rd11, %rd111;
	ld.global.u32 	%r76, [%rd112];
	mul.wide.s32 	%rd113, %r45, 8;
	add.s64 	%rd114, %rd12, %rd113;
	ld.global.u64 	%rd115, [%rd114];
	mul.wide.s32 	%rd116, %r76, 4;
	add.s64 	%rd117, %rd115, %rd116;
	add.s64 	%rd118, %rd13, %rd113;
	st.global.u64 	[%rd118], %rd117;
$L__BB11_42:
	add.s32 	%r46, %r45, 128;
	setp.ge.s32 	%p26, %r46, %r2;
	@%p26 bra 	$L__BB11_44;
	mul.wide.s32 	%rd119, %r46, 4;
	add.s64 	%rd120, %rd11, %rd119;
	ld.global.u32 	%r77, [%rd120];
	mul.wide.s32 	%rd121, %r46, 8;
	add.s64 	%rd122, %rd12, %rd121;
	ld.global.u64 	%rd123, [%rd122];
	mul.wide.s32 	%rd124, %r77, 4;
	add.s64 	%rd125, %rd123, %rd124;
	add.s64 	%rd126, %rd13, %rd121;
	st.global.u64 	[%rd126], %rd125;
$L__BB11_44:
	add.s32 	%r126, %r126, 2;
$L__BB11_45:
	and.b32  	%r78, %r50, 1;
	setp.eq.b32 	%p27, %r78, 1;
	not.pred 	%p28, %p27;
	@%p28 bra 	$L__BB11_61;
	shl.b32 	%r79, %r126, 7;
	add.s32 	%r49, %r79, %r4;
	setp.ge.s32 	%p29, %r49, %r2;
	@%p29 bra 	$L__BB11_61;
	mul.wide.s32 	%rd127, %r49, 4;
	add.s64 	%rd128, %rd11, %rd127;
	ld.global.u32 	%r80, [%rd128];
	mul.wide.s32 	%rd129, %r49, 8;
	add.s64 	%rd130, %rd12, %rd129;
	ld.global.u64 	%rd131, [%rd130];
	mul.wide.s32 	%rd132, %r80, 4;
	add.s64 	%rd133, %rd131, %rd132;
	add.s64 	%rd134, %rd13, %rd129;
	st.global.u64 	[%rd134], %rd133;
	bra.uni 	$L__BB11_61;
$L__BB11_48:
	setp.lt.s32 	%p30, %r50, 1;
	@%p30 bra 	$L__BB11_61;
	and.b32  	%r13, %r50, 15;
	setp.lt.u32 	%p31, %r50, 16;
	mov.b32 	%r122, 0;
	@%p31 bra 	$L__BB11_52;
	and.b32  	%r122, %r50, 2147483632;
	neg.s32 	%r119, %r122;
	add.s32 	%r118, %r4, 1152;
	add.s64 	%rd136, %rd257, 3072;
	add.s64 	%rd15, %rd3, %rd136;
	add.s64 	%rd16, %rd1, %rd136;
	mul.wide.u32 	%rd137, %r4, 4;
	add.s64 	%rd138, %rd46, %rd137;
	add.s64 	%rd139, %rd138, %rd2;
	add.s64 	%rd258, %rd139, 2048;
	mul.wide.u32 	%rd140, %r4, 8;
	add.s64 	%rd141, %rd140, 4096;
	add.s64 	%rd18, %rd3, %rd141;
	add.s64 	%rd19, %rd1, %rd141;
$L__BB11_51:
	.pragma "nounroll";
	mul.wide.s32 	%rd142, %r118, 4;
	shl.b64 	%rd143, %rd4, 2;
	add.s64 	%rd144, %rd143, %rd2;
	add.s64 	%rd145, %rd144, %rd142;
	mul.wide.s32 	%rd146, %r118, 8;
	add.s64 	%rd147, %rd15, %rd146;
	add.s64 	%rd148, %rd16, %rd146;
	ld.global.u32 	%r82, [%rd258+-2048];
	add.s64 	%rd149, %rd18, %rd257;
	ld.global.u64 	%rd150, [%rd149+-4096];
	mul.wide.s32 	%rd151, %r82, 4;
	add.s64 	%rd152, %rd150, %rd151;
	add.s64 	%rd153, %rd19, %rd257;
	st.global.u64 	[%rd153+-4096], %rd152;
	ld.global.u32 	%r83, [%rd258+-1536];
	ld.global.u64 	%rd154, [%rd149+-3072];
	mul.wide.s32 	%rd155, %r83, 4;
	add.s64 	%rd156, %rd154, %rd155;
	st.global.u64 	[%rd153+-3072], %rd156;
	ld.global.u32 	%r84, [%rd258+-1024];
	ld.global.u64 	%rd157, [%rd149+-2048];
	mul.wide.s32 	%rd158, %r84, 4;
	add.s64 	%rd159, %rd157, %rd158;
	st.global.u64 	[%rd153+-2048], %rd159;
	ld.global.u32 	%r85, [%rd258+-512];
	ld.global.u64 	%rd160, [%rd149+-1024];
	mul.wide.s32 	%rd161, %r85, 4;
	add.s64 	%rd162, %rd160, %rd161;
	st.global.u64 	[%rd153+-1024], %rd162;
	ld.global.u32 	%r86, [%rd258];
	ld.global.u64 	%rd163, [%rd149];
	mul.wide.s32 	%rd164, %r86, 4;
	add.s64 	%rd165, %rd163, %rd164;
	st.global.u64 	[%rd153], %rd165;
	ld.global.u32 	%r87, [%rd258+512];
	ld.global.u64 	%rd166, [%rd149+1024];
	mul.wide.s32 	%rd167, %r87, 4;
	add.s64 	%rd168, %rd166, %rd167;
	st.global.u64 	[%rd153+1024], %rd168;
	ld.global.u32 	%r88, [%rd258+1024];
	ld.global.u64 	%rd169, [%rd149+2048];
	mul.wide.s32 	%rd170, %r88, 4;
	add.s64 	%rd171, %rd169, %rd170;
	st.global.u64 	[%rd153+2048], %rd171;
	ld.global.u32 	%r89, [%rd258+1536];
	ld.global.u64 	%rd172, [%rd149+3072];
	mul.wide.s32 	%rd173, %r89, 4;
	add.s64 	%rd174, %rd172, %rd173;
	st.global.u64 	[%rd153+3072], %rd174;
	ld.global.u32 	%r90, [%rd258+2048];
	ld.global.u64 	%rd175, [%rd149+4096];
	mul.wide.s32 	%rd176, %r90, 4;
	add.s64 	%rd177, %rd175, %rd176;
	st.global.u64 	[%rd153+4096], %rd177;
	ld.global.u32 	%r91, [%rd145];
	ld.global.u64 	%rd178, [%rd147+-3072];
	mul.wide.s32 	%rd179, %r91, 4;
	add.s64 	%rd180, %rd178, %rd179;
	st.global.u64 	[%rd148+-3072], %rd180;
	ld.global.u32 	%r92, [%rd145+512];
	ld.global.u64 	%rd181, [%rd147+-2048];
	mul.wide.s32 	%rd182, %r92, 4;
	add.s64 	%rd183, %rd181, %rd182;
	st.global.u64 	[%rd148+-2048], %rd183;
	ld.global.u32 	%r93, [%rd145+1024];
	ld.global.u64 	%rd184, [%rd147+-1024];
	mul.wide.s32 	%rd185, %r93, 4;
	add.s64 	%rd186, %rd184, %rd185;
	st.global.u64 	[%rd148+-1024], %rd186;
	ld.global.u32 	%r94, [%rd145+1536];
	ld.global.u64 	%rd187, [%rd147];
	mul.wide.s32 	%rd188, %r94, 4;
	add.s64 	%rd189, %rd187, %rd188;
	st.global.u64 	[%rd148], %rd189;
	ld.global.u32 	%r95, [%rd145+2048];
	ld.global.u64 	%rd190, [%rd147+1024];
	mul.wide.s32 	%rd191, %r95, 4;
	add.s64 	%rd192, %rd190, %rd191;
	st.global.u64 	[%rd148+1024], %rd192;
	ld.global.u32 	%r96, [%rd145+2560];
	ld.global.u64 	%rd193, [%rd147+2048];
	mul.wide.s32 	%rd194, %r96, 4;
	add.s64 	%rd195, %rd193, %rd194;
	st.global.u64 	[%rd148+2048], %rd195;
	ld.global.u32 	%r97, [%rd145+3072];
	ld.global.u64 	%rd196, [%rd147+3072];
	mul.wide.s32 	%rd197, %r97, 4;
	add.s64 	%rd198, %rd196, %rd197;
	st.global.u64 	[%rd148+3072], %rd198;
	add.s32 	%r119, %r119, 16;
	add.s32 	%r118, %r118, 2048;
	add.s64 	%rd258, %rd258, 8192;
	add.s64 	%rd257, %rd257, 16384;
	setp.eq.s32 	%p32, %r119, 0;
	@%p32 bra 	$L__BB11_52;
	bra.uni 	$L__BB11_51;
$L__BB11_52:
	setp.eq.s32 	%p33, %r13, 0;
	@%p33 bra 	$L__BB11_61;
	and.b32  	%r25, %r50, 7;
	setp.lt.u32 	%p34, %r13, 8;
	@%p34 bra 	$L__BB11_55;
	shl.b32 	%r98, %r122, 7;
	add.s32 	%r99, %r98, %r4;
	mul.wide.s32 	%rd199, %r99, 4;
	add.s64 	%rd200, %rd11, %rd199;
	ld.global.u32 	%r100, [%rd200];
	mul.wide.s32 	%rd201, %r99, 8;
	add.s64 	%rd202, %rd12, %rd201;
	ld.global.u64 	%rd203, [%rd202];
	mul.wide.s32 	%rd204, %r100, 4;
	add.s64 	%rd205, %rd203, %rd204;
	add.s64 	%rd206, %rd13, %rd201;
	st.global.u64 	[%rd206], %rd205;
	ld.global.u32 	%r101, [%rd200+512];
	ld.global.u64 	%rd207, [%rd202+1024];
	mul.wide.s32 	%rd208, %r101, 4;
	add.s64 	%rd209, %rd207, %rd208;
	st.global.u64 	[%rd206+1024], %rd209;
	ld.global.u32 	%r102, [%rd200+1024];
	ld.global.u64 	%rd210, [%rd202+2048];
	mul.wide.s32 	%rd211, %r102, 4;
	add.s64 	%rd212, %rd210, %rd211;
	st.global.u64 	[%rd206+2048], %rd212;
	ld.global.u32 	%r103, [%rd200+1536];
	ld.global.u64 	%rd213, [%rd202+3072];
	mul.wide.s32 	%rd214, %r103, 4;
	add.s64 	%rd215, %rd213, %rd214;
	st.global.u64 	[%rd206+3072], %rd215;
	ld.global.u32 	%r104, [%rd200+2048];
	ld.global.u64 	%rd216, [%rd202+4096];
	mul.wide.s32 	%rd217, %r104, 4;
	add.s64 	%rd218, %rd216, %rd217;
	st.global.u64 	[%rd206+4096], %rd218;
	ld.global.u32 	%r105, [%rd200+2560];
	ld.global.u64 	%rd219, [%rd202+5120];
	mul.wide.s32 	%rd220, %r105, 4;
	add.s64 	%rd221, %rd219, %rd220;
	st.global.u64 	[%rd206+5120], %rd221;
	ld.global.u32 	%r106, [%rd200+3072];
	ld.global.u64 	%rd222, [%rd202+6144];
	mul.wide.s32 	%rd223, %r106, 4;
	add.s64 	%rd224, %rd222, %rd223;
	st.global.u64 	[%rd206+6144], %rd224;
	ld.global.u32 	%r107, [%rd200+3584];
	ld.global.u64 	%rd225, [%rd202+7168];
	mul.wide.s32 	%rd226, %r107, 4;
	add.s64 	%rd227, %rd225, %rd226;
	st.global.u64 	[%rd206+7168], %rd227;
	add.s32 	%r122, %r122, 8;
$L__BB11_55:
	setp.eq.s32 	%p35, %r25, 0;
	@%p35 bra 	$L__BB11_61;
	and.b32  	%r28, %r50, 3;
	setp.lt.u32 	%p36, %r25, 4;
	@%p36 bra 	$L__BB11_58;
	shl.b32 	%r108, %r122, 7;
	add.s32 	%r109, %r108, %r4;
	mul.wide.s32 	%rd228, %r109, 4;
	add.s64 	%rd229, %rd11, %rd228;
	ld.global.u32 	%r110, [%rd229];
	mul.wide.s32 	%rd230, %r109, 8;
	add.s64 	%rd231, %rd12, %rd230;
	ld.global.u64 	%rd232, [%rd231];
	mul.wide.s32 	%rd233, %r110, 4;
	add.s64 	%rd234, %rd232, %rd233;
	add.s64 	%rd235, %rd13, %rd230;
	st.global.u64 	[%rd235], %rd234;
	ld.global.u32 	%r111, [%rd229+512];
	ld.global.u64 	%rd236, [%rd231+1024];
	mul.wide.s32 	%rd237, %r111, 4;
	add.s64 	%rd238, %rd236, %rd237;
	st.global.u64 	[%rd235+1024], %rd238;
	ld.global.u32 	%r112, [%rd229+1024];
	ld.global.u64 	%rd239, [%rd231+2048];
	mul.wide.s32 	%rd240, %r112, 4;
	add.s64 	%rd241, %rd239, %rd240;
	st.global.u64 	[%rd235+2048], %rd241;
	ld.global.u32 	%r113, [%rd229+1536];
	ld.global.u64 	%rd242, [%rd231+3072];
	mul.wide.s32 	%rd243, %r113, 4;
	add.s64 	%rd244, %rd242, %rd243;
	st.global.u64 	[%rd235+3072], %rd244;
	add.s32 	%r122, %r122, 4;
$L__BB11_58:
	setp.eq.s32 	%p37, %r28, 0;
	@%p37 bra 	$L__BB11_61;
	shl.b64 	%rd245, %rd4, 3;
	add.s64 	%rd27, %rd1, %rd245;
	shl.b32 	%r114, %r122, 7;
	add.s32 	%r125, %r4, %r114;
	add.s64 	%rd28, %rd3, %rd245;
	shl.b64 	%rd246, %rd4, 2;
	add.s64 	%rd29, %rd2, %rd246;
	neg.s32 	%r124, %r28;
$L__BB11_60:
	.pragma "nounroll";
	mul.wide.s32 	%rd247, %r125, 8;
	add.s64 	%rd248, %rd27, %rd247;
	add.s64 	%rd249, %rd28, %rd247;
	mul.wide.s32 	%rd250, %r125, 4;
	add.s64 	%rd251, %rd29, %rd250;
	ld.global.u32 	%r115, [%rd251];
	ld.global.u64 	%rd252, [%rd249];
	mul.wide.s32 	%rd253, %r115, 4;
	add.s64 	%rd254, %rd252, %rd253;
	st.global.u64 	[%rd248], %rd254;
	add.s32 	%r125, %r125, 128;
	add.s32 	%r124, %r124, 1;
	setp.eq.s32 	%p38, %r124, 0;
	@%p38 bra 	$L__BB11_61;
	bra.uni 	$L__BB11_60;
$L__BB11_61:
	ret;

}


// ===== COMPILED SASS (sm_100) =====

	.target	sm_100

	.elftype	@"ET_EXEC"


//--------------------- .note.nv.tkinfo           --------------------------
	.section	.note.nv.tkinfo,"",@"SHT_NOTE"
	.sectionflags	@"SHF_NOTE_NV_TKINFO"
	.tkinfo
        /*0018*/ 	.word	0x00000002
        /*0030*/ 	.string	""
        /*0030*/ 	.string	"ptxas"
        /*0030*/ 	.string	"Cuda compilation tools, release 13.0, V13.0.88"
        /*0030*/ 	.string	"Build cuda_13.0.r13.0/compiler.36424714_0"
        /*0030*/ 	.string	"-arch sm_100 -m 64 "



//--------------------- .note.nv.cuinfo           --------------------------
	.section	.note.nv.cuinfo,"",@"SHT_NOTE"
	.sectionflags	@"SHF_NOTE_NV_CUINFO"
        /*0018*/ 	.short	0x0002
        /*001a*/ 	.short	0x0064
        /*001c*/ 	.short	0x0082
	.zero		2


//--------------------- .nv.info                  --------------------------
	.section	.nv.info,"",@"SHT_CUDA_INFO"
	.align	4


	//----- nvinfo : EIATTR_REGCOUNT
	.align		4
        /*0000*/ 	.byte	0x04, 0x2f
        /*0002*/ 	.short	(.L_44 - .L_43)
	.align		4
.L_43:
        /*0004*/ 	.word	index@(_Z20calculate_differencePfS_S_S_S_S_)
        /*0008*/ 	.word	0x0000001e


	//----- nvinfo : EIATTR_FRAME_SIZE
	.align		4
.L_44:
        /*000c*/ 	.byte	0x04, 0x11
        /*000e*/ 	.short	(.L_46 - .L_45)
	.align		4
.L_45:
        /*0010*/ 	.word	index@($__internal_0_$__cuda_sm20_rcp_rn_f32_slowpath)
        /*0014*/ 	.word	0x00000000


	//----- nvinfo : EIATTR_FRAME_SIZE
	.align		4
.L_46:
        /*0018*/ 	.byte	0x04, 0x11
        /*001a*/ 	.short	(.L_48 - .L_47)
	.align		4
.L_47:
        /*001c*/ 	.word	index@(_Z20calculate_differencePfS_S_S_S_S_)
        /*0020*/ 	.word	0x00000000


	//----- nvinfo : EIATTR_REGCOUNT
	.align		4
.L_48:
        /*0024*/ 	.byte	0x04, 0x2f
        /*0026*/ 	.short	(.L_50 - .L_49)
	.align		4
.L_49:
        /*0028*/ 	.word	index@(_Z12block_reducePfS_i)
        /*002c*/ 	.word	0x0000001e


	//----- nvinfo : EIATTR_FRAME_SIZE
	.align		4
.L_50:
        /*0030*/ 	.byte	0x04, 0x11
        /*0032*/ 	.short	(.L_52 - .L_51)
	.align		4
.L_51:
        /*0034*/ 	.word	index@(_Z12block_reducePfS_i)
        /*0038*/ 	.word	0x00000000


	//----- nvinfo : EIATTR_REGCOUNT
	.align		4
.L_52:
        /*003c*/ 	.byte	0x04, 0x2f
        /*003e*/ 	.short	(.L_54 - .L_53)
	.align		4
.L_53:
        /*0040*/ 	.word	index@(_Z6reducePfS_)
        /*0044*/ 	.word	0x00000014


	//----- nvinfo : EIATTR_FRAME_SIZE
	.align		4
.L_54:
        /*0048*/ 	.byte	0x04, 0x11
        /*004a*/ 	.short	(.L_56 - .L_55)
	.align		4
.L_55:
        /*004c*/ 	.word	index@(_Z6reducePfS_)
        /*0050*/ 	.word	0x00000000


	//----- nvinfo : EIATTR_REGCOUNT
	.align		4
.L_56:
        /*0054*/ 	.byte	0x04, 0x2f
        /*0056*/ 	.short	(.L_58 - .L_57)
	.align		4
.L_57:
        /*0058*/ 	.word	index@(_Z11copy_weightPfS_)
        /*005c*/ 	.word	0x00000014


	//----- nvinfo : EIATTR_FRAME_SIZE
	.align		4
.L_58:
        /*0060*/ 	.byte	0x04, 0x11
        /*0062*/ 	.short	(.L_60 - .L_59)
	.align		4
.L_59:
        /*0064*/ 	.word	index@(_Z11copy_weightPfS_)
        /*0068*/ 	.word	0x00000000


	//----- nvinfo : EIATTR_REGCOUNT
	.align		4
.L_60:
        /*006c*/ 	.byte	0x04, 0x2f
        /*006e*/ 	.short	(.L_62 - .L_61)
	.align		4
.L_61:
        /*0070*/ 	.word	index@(_ZN3cub18CUB_300001_SM_10006detail11EmptyKernelIvEEvv)
        /*0074*/ 	.word	0x00000004


	//----- nvinfo : EIATTR_FRAME_SIZE
	.align		4
.L_62:
        /*0078*/ 	.byte	0x04, 0x11
        /*007a*/ 	.short	(.L_64 - .L_63)
	.align		4
.L_63:
        /*007c*/ 	.word	index@(_ZN3cub18CUB_300001_SM_10006detail11EmptyKernelIvEEvv)
        /*0080*/ 	.word	0x00000000


	//----- nvinfo : EIATTR_REGCOUNT
	.align		4
.L_64:
        /*0084*/ 	.byte	0x04, 0x2f
        /*0086*/ 	.short	(.L_66 - .L_65)
	.align		4
.L_65:
        /*0088*/ 	.word	index@(_ZN3cub18CUB_300001_SM_10006detail8for_each13static_kernelINS2_12policy_hub_t12policy_500_tElN6thrust24THRUST_300001_SM_1000_NS8cuda_cub20__uninitialized_copy7functorINS7_6detail15normal_iteratorINS7_10device_ptrIfEEEENS7_7pointerIfNS8_3tagENS7_11use_defaultESI_EEEEEEvT0_T1_)
        /*008c*/ 	.word	0x0000000c


	//----- nvinfo : EIATTR_FRAME_SIZE
	.align		4
.L_66:
        /*0090*/ 	.byte	0x04, 0x11
        /*0092*/ 	.short	(.L_68 - .L_67)
	.align		4
.L_67:
        /*0094*/ 	.word	index@(_ZN3cub18CUB_300001_SM_10006detail8for_each13static_kernelINS2_12policy_hub_t12policy_500_tElN6thrust24THRUST_300001_SM_1000_NS8cuda_cub20__uninitialized_copy7functorINS7_6detail15normal_iteratorINS7_10device_ptrIfEEEENS7_7pointerIfNS8_3tagENS7_11use_defaultESI_EEEEEEvT0_T1_)
        /*0098*/ 	.word	0x00000000


	//----- nvinfo : EIATTR_REGCOUNT
	.align		4
.L_68:
        /*009c*/ 	.byte	0x04, 0x2f
        /*009e*/ 	.short	(.L_70 - .L_69)
	.align		4
.L_69:
        /*00a0*/ 	.word	index@(_ZN3cub18CUB_300001_SM_10006detail8for_each13static_kernelINS2_12policy_hub_t12policy_500_tEmN6thrust24THRUST_300001_SM_1000_NS8cuda_cub20__uninitialized_fill7functorINS7_10device_ptrIiEEiEEEEvT0_T1_)
        /*00a4*/ 	.word	0x00000008


	//----- nvinfo : EIATTR_FRAME_SIZE
	.align		4
.L_70:
        /*00a8*/ 	.byte	0x04, 0x11
        /*00aa*/ 	.short	(.L_72 - .L_71)
	.align		4
.L_71:
        /*00ac*/ 	.word	index@(_ZN3cub18CUB_300001_SM_10006detail8for_each13static_kernelINS2_12policy_hub_t12policy_500_tEmN6thrust24THRUST_300001_SM_1000_NS8cuda_cub20__uninitialized_fill7functorINS7_10device_ptrIiEEiEEEEvT0_T1_)
        /*00b0*/ 	.word	0x00000000


	//----- nvinfo : EIATTR_REGCOUNT
	.align		4
.L_72:
        /*00b4*/ 	.byte	0x04, 0x2f
        /*00b6*/ 	.short	(.L_74 - .L_73)
	.align		4
.L_73:
        /*00b8*/ 	.word	index@(_ZN3cub18CUB_300001_SM_10006detail8for_each13static_kernelINS2_12policy_hub_t12policy_500_tElN6thrust24THRUST_300001_SM_1000_NS8cuda_cub10__tabulate7functorINS7_6detail15normal_iteratorINS7_10device_ptrIiEEEENS7_6system6detail7generic6detail22compute_sequence_valueIivEElEEEEvT0_T1_)
        /*00bc*/ 	.word	0x0000000a


	//----- nvinfo : EIATTR_FRAME_SIZE
	.align		4
.L_74:
        /*00c0*/ 	.byte	0x04, 0x11
        /*00c2*/ 	.short	(.L_76 - .L_75)
	.align		4
.L_75:
        /*00c4*/ 	.word	index@(_ZN3cub18CUB_300001_SM_10006detail8for_each13static_kernelINS2_12policy_hub_t12policy_500_tElN6thrust24THRUST_300001_SM_1000_NS8cuda_cub10__tabulate7functorINS7_6detail15normal_iteratorINS7_10device_ptrIiEEEENS7_6system6detail7generic6detail22compute_sequence_valueIivEElEEEEvT0_T1_)
        /*00c8*/ 	.word	0x00000000


	//----- nvinfo : EIATTR_REGCOUNT
	.align		4
.L_76:
        /*00cc*/ 	.byte	0x04, 0x2f
        /*00ce*/ 	.short	(.L_78 - .L_77)
	.align		4
.L_77:
        /*00d0*/ 	.word	index@(_ZN3cub18CUB_300001_SM_10006detail8for_each13static_kernelINS2_12policy_hub_t12policy_500_tEmN6thrust24THRUST_300001_SM_1000_NS8cuda_cub20__uninitialized_fill7functorINS7_10device_ptrIPfEESC_EEEEvT0_T1_)
        /*00d4*/ 	.word	0x00000009


	//----- nvinfo : EIATTR_FRAME_SIZE
	.align		4
.L_78:
        /*00d8*/ 	.byte	0x04, 0x11
        /*00da*/ 	.short	(.L_80 - .L_79)
	.align		4
.L_79:
        /*00dc*/ 	.word	index@(_ZN3cub18CUB_300001_SM_10006detail8for_each13static_kernelINS2_12policy_hub_t12policy_500_tEmN6thrust24THRUST_300001_SM_1000_NS8cuda_cub20__uninitialized_fill7functorINS7_10device_ptrIPfEESC_EEEEvT0_T1_)
        /*00e0*/ 	.word	0x00000000


	//----- nvinfo : EIATTR_REGCOUNT
	.align		4
.L_80:
        /*00e4*/ 	.byte	0x04, 0x2f
        /*00e6*/ 	.short	(.L_82 - .L_81)
	.align		4
.L_81:
        /*00e8*/ 	.word	index@(_ZN3cub18CUB_300001_SM_10006detail8for_each13static_kernelINS2_12policy_hub_t12policy_500_tElN6thrust24THRUST_300001_SM_1000_NS8cuda_cub6__fill7functorINS7_6detail15normal_iteratorINS7_10device_ptrIPfEEEESE_EEEEvT0_T1_)
        /*00ec*/ 	.word	0x00000009


	//----- nvinfo : EIATTR_FRAME_SIZE
	.align		4
.L_82:
        /*00f0*/ 	.byte	0x04, 0x11
        /*00f2*/ 	.short	(.L_84 - .L_83)
	.align		4
.L_83:
        /*00f4*/ 	.word	index@(_ZN3cub18CUB_300001_SM_10006detail8for_each13static_kernelINS2_12policy_hub_t12policy_500_tElN6thrust24THRUST_300001_SM_1000_NS8cuda_cub6__fill7functorINS7_6detail15normal_iteratorINS7_10device_ptrIPfEEEESE_EEEEvT0_T1_)
        /*00f8*/ 	.word	0x00000000


	//----- nvinfo : EIATTR_REGCOUNT
	.align		4
.L_84:
        /*00fc*/ 	.byte	0x04, 0x2f
        /*00fe*/ 	.short	(.L_86 - .L_85)
	.align		4
.L_85:
        /*0100*/ 	.word	index@(_ZN3cub18CUB_300001_SM_10006detail9transform16transform_kernelINS2_10policy_hubILb1EN4cuda3std3__45tupleIJN6thrust24THRUST_300001_SM_1000_NS6detail15normal_iteratorINSA_10device_ptrIiEEEENSC_INSD_IPfEEEEEEEE10policy1000Ei15offset_pointersSI_JPiPSG_EEEvT0_iT1_T2_DpNS2_10kernel_argIT3_EE)
        /*0104*/ 	.word	0x00000020


	//----- nvinfo : EIATTR_FRAME_SIZE
	.align		4
.L_86:
        /*0108*/ 	.byte	0x04, 0x11
        /*010a*/ 	.short	(.L_88 - .L_87)
	.align		4
.L_87:
        /*010c*/ 	.word	index@(_ZN3cub18CUB_300001_SM_10006detail9transform16transform_kernelINS2_10policy_hubILb1EN4cuda3std3__45tupleIJN6thrust24THRUST_300001_SM_1000_NS6detail15normal_iteratorINSA_10device_ptrIiEEEENSC_INSD_IPfEEEEEEEE10policy1000Ei15offset_pointersSI_JPiPSG_EEEvT0_iT1_T2_DpNS2_10kernel_argIT3_EE)
        /*0110*/ 	.word	0x00000000


	//----- nvinfo : EIATTR_REGCOUNT
	.align		4
.L_88:
        /*0114*/ 	.byte	0x04, 0x2f
        /*0116*/ 	.short	(.L_90 - .L_89)
	.align		4
.L_89:
        /*0118*/ 	.word	index@(_ZN3cub18CUB_300001_SM_10006detail9transform16transform_kernelINS2_10policy_hubILb1EN4cuda3std3__45tupleIJN6thrust24THRUST_300001_SM_1000_NS6detail15normal_iteratorINSA_10device_ptrIiEEEENSC_INSD_IPfEEEEEEEE10policy1000El15offset_pointersSI_JPiPSG_EEEvT0_iT1_T2_DpNS2_10kernel_argIT3_EE)
        /*011c*/ 	.word	0x00000020


	//----- nvinfo : EIATTR_FRAME_SIZE
	.align		4
.L_90:
        /*0120*/ 	.byte	0x04, 0x11
        /*0122*/ 	.short	(.L_92 - .L_91)
	.align		4
.L_91:
        /*0124*/ 	.word	index@(_ZN3cub18CUB_300001_SM_10006detail9transform16transform_kernelINS2_10policy_hubILb1EN4cuda3std3__45tupleIJN6thrust24THRUST_300001_SM_1000_NS6detail15normal_iteratorINSA_10device_ptrIiEEEENSC_INSD_IPfEEEEEEEE10policy1000El15offset_pointersSI_JPiPSG_EEEvT0_iT1_T2_DpNS2_10kernel_argIT3_EE)
        /*0128*/ 	.word	0x00000000


	//----- nvinfo : EIATTR_MIN_STACK_SIZE
	.align		4
.L_92:
        /*012c*/ 	.byte	0x04, 0x12
        /*012e*/ 	.short	(.L_94 - .L_93)
	.align		4
.L_93:
        /*0130*/ 	.word	index@(_ZN3cub18CUB_300001_SM_10006detail9transform16transform_kernelINS2_10policy_hubILb1EN4cuda3std3__45tupleIJN6thrust24THRUST_300001_SM_1000_NS6detail15normal_iteratorINSA_10device_ptrIiEEEENSC_INSD_IPfEEEEEEEE10policy1000El15offset_pointersSI_JPiPSG_EEEvT0_iT1_T2_DpNS2_10kernel_argIT3_EE)
        /*0134*/ 	.word	0x00000000


	//----- nvinfo : EIATTR_MIN_STACK_SIZE
	.align		4
.L_94:
        /*0138*/ 	.byte	0x04, 0x12
        /*013a*/ 	.short	(.L_96 - .L_95)
	.align		4
.L_95:
        /*013c*/ 	.word	index@(_ZN3cub18CUB_300001_SM_10006detail9transform16transform_kernelINS2_10policy_hubILb1EN4cuda3std3__45tupleIJN6thrust24THRUST_300001_SM_1000_NS6detail15normal_iteratorINSA_10device_ptrIiEEEENSC_INSD_IPfEEEEEEEE10policy1000Ei15offset_pointersSI_JPiPSG_EEEvT0_iT1_T2_DpNS2_10kernel_argIT3_EE)
        /*0140*/ 	.word	0x00000000


	//----- nvinfo : EIATTR_MIN_STACK_SIZE
	.align		4
.L_96:
        /*0144*/ 	.byte	0x04, 0x12
        /*0146*/ 	.short	(.L_98 - .L_97)
	.align		4
.L_97:
        /*0148*/ 	.word	index@(_ZN3cub18CUB_300001_SM_10006detail8for_each13static_kernelINS2_12policy_hub_t12policy_500_tElN6thrust24THRUST_300001_SM_1000_NS8cuda_cub6__fill7functorINS7_6detail15normal_iteratorINS7_10device_ptrIPfEEEESE_EEEEvT0_T1_)
        /*014c*/ 	.word	0x00000000


	//----- nvinfo : EIATTR_MIN_STACK_SIZE
	.align		4
.L_98:
        /*0150*/ 	.byte	0x04, 0x12
        /*0152*/ 	.short	(.L_100 - .L_99)
	.align		4
.L_99:
        /*0154*/ 	.word	index@(_ZN3cub18CUB_300001_SM_10006detail8for_each13static_kernelINS2_12policy_hub_t12policy_500_tEmN6thrust24THRUST_300001_SM_1000_NS8cuda_cub20__uninitialized_fill7functorINS7_10device_ptrIPfEESC_EEEEvT0_T1_)
        /*0158*/ 	.word	0x00000000


	//----- nvinfo : EIATTR_MIN_STACK_SIZE
	.align		4
.L_100:
        /*015c*/ 	.byte	0x04, 0x12
        /*015e*/ 	.short	(.L_102 - .L_101)
	.align		4
.L_101:
        /*0160*/ 	.word	index@(_ZN3cub18CUB_300001_SM_10006detail8for_each13static_kernelINS2_12policy_hub_t12policy_500_tElN6thrust24THRUST_300001_SM_1000_NS8cuda_cub10__tabulate7functorINS7_6detail15normal_iteratorINS7_10device_ptrIiEEEENS7_6system6detail7generic6detail22compute_sequence_valueIivEElEEEEvT0_T1_)
        /*0164*/ 	.word	0x00000000


	//----- nvinfo : EIATTR_MIN_STACK_SIZE
	.align		4
.L_102:
        /*0168*/ 	.byte	0x04, 0x12
        /*016a*/ 	.short	(.L_104 - .L_103)
	.align		4
.L_103:
        /*016c*/ 	.word	index@(_ZN3cub18CUB_300001_SM_10006detail8for_each13static_kernelINS2_12policy_hub_t12policy_500_tEmN6thrust24THRUST_300001_SM_1000_NS8cuda_cub20__uninitialized_fill7functorINS7_10device_ptrIiEEiEEEEvT0_T1_)
        /*0170*/ 	.word	0x00000000


	//----- nvinfo : EIATTR_MIN_STACK_SIZE
	.align		4
.L_104:
        /*0174*/ 	.byte	0x04, 0x12
        /*0176*/ 	.short	(.L_106 - .L_105)
	.align		4
.L_105:
        /*0178*/ 	.word	index@(_ZN3cub18CUB_300001_SM_10006detail8for_each13static_kernelINS2_12policy_hub_t12policy_500_tElN6thrust24THRUST_300001_SM_1000_NS8cuda_cub20__uninitialized_copy7functorINS7_6detail15normal_iteratorINS7_10device_ptrIfEEEENS7_7pointerIfNS8_3tagENS7_11use_defaultESI_EEEEEEvT0_T1_)
        /*017c*/ 	.word	0x00000000


	//----- nvinfo : EIATTR_MIN_STACK_SIZE
	.align		4
.L_106:
        /*0180*/ 	.byte	0x04, 0x12
        /*0182*/ 	.short	(.L_108 - .L_107)
	.align		4
.L_107:
        /*0184*/ 	.word	index@(_ZN3cub18CUB_300001_SM_10006detail11EmptyKernelIvEEvv)
        /*0188*/ 	.word	0x00000000


	//----- nvinfo : EIATTR_MIN_STACK_SIZE
	.align		4
.L_108:
        /*018c*/ 	.byte	0x04, 0x12
        /*018e*/ 	.short	(.L_110 - .L_109)
	.align		4
.L_109:
        /*0190*/ 	.word	index@(_Z11copy_weightPfS_)
        /*0194*/ 	.word	0x00000000


	//----- nvinfo : EIATTR_MIN_STACK_SIZE
	.align		4
.L_110:
        /*0198*/ 	.byte	0x04, 0x12
        /*019a*/ 	.short	(.L_112 - .L_111)
	.align		4
.L_111:
        /*019c*/ 	.word	index@(_Z6reducePfS_)
        /*01a0*/ 	.word	0x00000000


	//----- nvinfo : EIATTR_MIN_STACK_SIZE
	.align		4
.L_112:
        /*01a4*/ 	.byte	0x04, 0x12
        /*01a6*/ 	.short	(.L_114 - .L_113)
	.align		4
.L_113:
        /*01a8*/ 	.word	index@(_Z12block_reducePfS_i)
        /*01ac*/ 	.word	0x00000000


	//----- nvinfo : EIATTR_MIN_STACK_SIZE
	.align		4
.L_114:
        /*01b0*/ 	.byte	0x04, 0x12
        /*01b2*/ 	.short	(.L_116 - .L_115)
	.align		4
.L_115:
        /*01b4*/ 	.word	index@(_Z20calculate_differencePfS_S_S_S_S_)
        /*01b8*/ 	.word	0x00000000
.L_116:


//--------------------- .nv.compat                --------------------------
	.section	.nv.compat,"",@"SHT_CUDA_COMPAT_INFO"
	.align	4
        /*0000*/ 	.byte	0x02, 0x09, 0x00, 0x00, 0x02, 0x02, 0x01, 0x00, 0x02, 0x05, 0x05, 0x00, 0x03, 0x07, 0x01, 0x01
        /*0010*/ 	.byte	0x02, 0x03, 0x00, 0x00, 0x02, 0x06, 0x01, 0x00, 0x04, 0x0b, 0x08, 0x00, 0x01, 0x00, 0x00, 0x00
        /*0020*/ 	.byte	0x00, 0x00, 0x00, 0x00


//--------------------- .nv.info._ZN3cub18CUB_300001_SM_10006detail9transform16transform_kernelINS2_10policy_hubILb1EN4cuda3std3__45tupleIJN6thrust24THRUST_300001_SM_1000_NS6detail15normal_iteratorINSA_10device_ptrIiEEEENSC_INSD_IPfEEEEEEEE10policy1000El15offset_pointersSI_JPiPSG_EEEvT0_iT1_T2_DpNS2_10kernel_argIT3_EE --------------------------
	.section	.nv.info._ZN3cub18CUB_300001_SM_10006detail9transform16transform_kernelINS2_10policy_hubILb1EN4cuda3std3__45tupleIJN6thrust24THRUST_300001_SM_1000_NS6detail15normal_iteratorINSA_10device_ptrIiEEEENSC_INSD_IPfEEEEEEEE10policy1000El15offset_pointersSI_JPiPSG_EEEvT0_iT1_T2_DpNS2_10kernel_argIT3_EE,"",@"SHT_CUDA_INFO"
	.sectionflags	@""
	.align	4


	//----- nvinfo : EIATTR_CUDA_API_VERSION
	.align		4
        /*0000*/ 	.byte	0x04, 0x37
        /*0002*/ 	.short	(.L_118 - .L_117)
.L_117:
        /*0004*/ 	.word	0x00000082


	//----- nvinfo : EIATTR_KPARAM_INFO
	.align		4
.L_118:
        /*0008*/ 	.byte	0x04, 0x17
        /*000a*/ 	.short	(.L_120 - .L_119)
.L_119:
        /*000c*/ 	.word	0x00000000
        /*0010*/ 	.short	0x0005
        /*0012*/ 	.short	0x0028
        /*0014*/ 	.byte	0x00, 0xf0, 0x41, 0x00


	//----- nvinfo : EIATTR_KPARAM_INFO
	.align		4
.L_120:
        /*0018*/ 	.byte	0x04, 0x17
        /*001a*/ 	.short	(.L_122 - .L_121)
.L_121:
        /*001c*/ 	.word	0x00000000
        /*0020*/ 	.short	0x0004
        /*0022*/ 	.short	0x0018
        /*0024*/ 	.byte	0x00, 0xf0, 0x41, 0x00


	//----- nvinfo : EIATTR_KPARAM_INFO
	.align		4
.L_122:
        /*0028*/ 	.byte	0x04, 0x17
        /*002a*/ 	.short	(.L_124 - .L_123)
.L_123:
        /*002c*/ 	.word	0x00000000
        /*0030*/ 	.short	0x0003
        /*0032*/ 	.short	0x0010
        /*0034*/ 	.byte	0x00, 0xf0, 0x21, 0x00


	//----- nvinfo : EIATTR_KPARAM_INFO
	.align		4
.L_124:
        /*0038*/ 	.byte	0x04, 0x17
        /*003a*/ 	.short	(.L_126 - .L_125)
.L_125:
        /*003c*/ 	.word	0x00000000
        /*0040*/ 	.short	0x0002
        /*0042*/ 	.short	0x000c
        /*0044*/ 	.byte	0x00, 0xf0, 0x05, 0x00


	//----- nvinfo : EIATTR_KPARAM_INFO
	.align		4
.L_126:
        /*0048*/ 	.byte	0x04, 0x17
        /*004a*/ 	.short	(.L_128 - .L_127)
.L_127:
        /*004c*/ 	.word	0x00000000
        /*0050*/ 	.short	0x0001
        /*0052*/ 	.short	0x0008
        /*0054*/ 	.byte	0x00, 0xf0, 0x11, 0x00


	//----- nvinfo : EIATTR_KPARAM_INFO
	.align		4
.L_128:
        /*0058*/ 	.byte	0x04, 0x17
        /*005a*/ 	.short	(.L_130 - .L_129)
.L_129:
        /*005c*/ 	.word	0x00000000
        /*0060*/ 	.short	0x0000
        /*0062*/ 	.short	0x0000
        /*0064*/ 	.byte	0x00, 0xf0, 0x21, 0x00


	//----- nvinfo : EIATTR_SPARSE_MMA_MASK
	.align		4
.L_130:
        /*0068*/ 	.byte	0x03, 0x50
        /*006a*/ 	.short	0x0000


	//----- nvinfo : EIATTR_MAXREG_COUNT
	.align		4
        /*006c*/ 	.byte	0x03, 0x1b
        /*006e*/ 	.short	0x00ff


	//----- nvinfo : EIATTR_MERCURY_ISA_VERSION
	.align		4
        /*0070*/ 	.byte	0x03, 0x5f
        /*0072*/ 	.short	0x0101


	//----- nvinfo : EIATTR_VRC_CTA_INIT_COUNT
	.align		4
        /*0074*/ 	.byte	0x02, 0x4a
	.zero		1
	.zero		1


	//----- nvinfo : EIATTR_EXIT_INSTR_OFFSETS
	.align		4
        /*0078*/ 	.byte	0x04, 0x1c
        /*007a*/ 	.short	(.L_132 - .L_131)


	//   ....[0]....
.L_131:
        /*007c*/ 	.word	0x000004a0


	//   ....[1]....
        /*0080*/ 	.word	0x00000d80


	//   ....[2]....
        /*0084*/ 	.word	0x00001030


	//   ....[3]....
        /*0088*/ 	.word	0x000011b0


	//   ....[4]....
        /*008c*/ 	.word	0x000011e0


	//   ....[5]....
        /*0090*/ 	.word	0x00001260


	//   ....[6]....
        /*0094*/ 	.word	0x00001290


	//   ....[7]....
        /*0098*/ 	.word	0x000019d0


	//   ....[8]....
        /*009c*/ 	.word	0x00001e00


	//   ....[9]....
        /*00a0*/ 	.word	0x00001fb0


	//   ....[10]....
        /*00a4*/ 	.word	0x00002100


	//----- nvinfo : EIATTR_MAX_THREADS
	.align		4
.L_132:
        /*00a8*/ 	.byte	0x04, 0x05
        /*00aa*/ 	.short	(.L_134 - .L_133)
.L_133:
        /*00ac*/ 	.word	0x00000080
        /*00b0*/ 	.word	0x00000001
        /*00b4*/ 	.word	0x00000001


	//----- nvinfo : EIATTR_CRS_STACK_SIZE
	.align		4
.L_134:
        /*00b8*/ 	.byte	0x04, 0x1e
        /*00ba*/ 	.short	(.L_136 - .L_135)
.L_135:
        /*00bc*/ 	.word	0x00000000


	//----- nvinfo : EIATTR_CBANK_PARAM_SIZE
	.align		4
.L_136:
        /*00c0*/ 	.byte	0x03, 0x19
        /*00c2*/ 	.short	0x0038


	//----- nvinfo : EIATTR_PARAM_CBANK
	.align		4
        /*00c4*/ 	.byte	0x04, 0x0a
        /*00c6*/ 	.short	(.L_138 - .L_137)
	.align		4
.L_137:
        /*00c8*/ 	.word	index@(.nv.constant0._ZN3cub18CUB_300001_SM_10006detail9transform16transform_kernelINS2_10policy_hubILb1EN4cuda3std3__45tupleIJN6thrust24THRUST_300001_SM_1000_NS6detail15normal_iteratorINSA_10device_ptrIiEEEENSC_INSD_IPfEEEEEEEE10policy1000El15offset_pointersSI_JPiPSG_EEEvT0_iT1_T2_DpNS2_10kernel_argIT3_EE)
        /*00cc*/ 	.short	0x0380
        /*00ce*/ 	.short	0x0038


	//----- nvinfo : EIATTR_SW_WAR
	.align		4
.L_138:
        /*00d0*/ 	.byte	0x04, 0x36
        /*00d2*/ 	.short	(.L_140 - .L_139)
.L_139:
        /*00d4*/ 	.word	0x00000008
.L_140:


//--------------------- .nv.info._ZN3cub18CUB_300001_SM_10006detail9transform16transform_kernelINS2_10policy_hubILb1EN4cuda3std3__45tupleIJN6thrust24THRUST_300001_SM_1000_NS6detail15normal_iteratorINSA_10device_ptrIiEEEENSC_INSD_IPfEEEEEEEE10policy1000Ei15offset_pointersSI_JPiPSG_EEEvT0_iT1_T2_DpNS2_10kernel_argIT3_EE --------------------------
	.section	.nv.info._ZN3cub18CUB_300001_SM_10006detail9transform16transform_kernelINS2_10policy_hubILb1EN4cuda3std3__45tupleIJN6thrust24THRUST_300001_SM_1000_NS6detail15normal_iteratorINSA_10device_ptrIiEEEENSC_INSD_IPfEEEEEEEE10policy1000Ei15offset_pointersSI_JPiPSG_EEEvT0_iT1_T2_DpNS2_10kernel_argIT3_EE,"",@"SHT_CUDA_INFO"
	.sectionflags	@""
	.align	4


	//----- nvinfo : EIATTR_CUDA_API_VERSION
	.align		4
        /*0000*/ 	.byte	0x04, 0x37
        /*0002*/ 	.short	(.L_142 - .L_141)
.L_141:
        /*0004*/ 	.word	0x00000082


	//----- nvinfo : EIATTR_KPARAM_INFO
	.align		4
.L_142:
        /*0008*/ 	.byte	0x04, 0x17
        /*000a*/ 	.short	(.L_144 - .L_143)
.L_143:
        /*000c*/ 	.word	0x00000000
        /*0010*/ 	.short	0x0005
        /*0012*/ 	.short	0x0028
        /*0014*/ 	.byte	0x00, 0xf0, 0x41, 0x00


	//----- nvinfo : EIATTR_KPARAM_INFO
	.align		4
.L_144:
        /*0018*/ 	.byte	0x04, 0x17
        /*001a*/ 	.short	(.L_146 - .L_145)
.L_145:
        /*001c*/ 	.word	0x00000000
        /*0020*/ 	.short	0x0004
        /*0022*/ 	.short	0x0018
        /*0024*/ 	.byte	0x00, 0xf0, 0x41, 0x00


	//----- nvinfo : EIATTR_KPARAM_INFO
	.align		4
.L_146:
        /*0028*/ 	.byte	0x04, 0x17
        /*002a*/ 	.short	(.L_148 - .L_147)
.L_147:
        /*002c*/ 	.word	0x00000000
        /*0030*/ 	.short	0x0003
        /*0032*/ 	.short	0x0010
        /*0034*/ 	.byte	0x00, 0xf0, 0x21, 0x00


	//----- nvinfo : EIATTR_KPARAM_INFO
	.align		4
.L_148:
        /*0038*/ 	.byte	0x04, 0x17
        /*003a*/ 	.short	(.L_150 - .L_149)
.L_149:
        /*003c*/ 	.word	0x00000000
        /*0040*/ 	.short	0x0002
        /*0042*/ 	.short	0x0008
        /*0044*/ 	.byte	0x00, 0xf0, 0x05, 0x00


	//----- nvinfo : EIATTR_KPARAM_INFO
	.align		4
.L_150:
        /*0048*/ 	.byte	0x04, 0x17
        /*004a*/ 	.short	(.L_152 - .L_151)
.L_151:
        /*004c*/ 	.word	0x00000000
        /*0050*/ 	.short	0x0001
        /*0052*/ 	.short	0x0004
        /*0054*/ 	.byte	0x00, 0xf0, 0x11, 0x00


	//----- nvinfo : EIATTR_KPARAM_INFO
	.align		4
.L_152:
        /*0058*/ 	.byte	0x04, 0x17
        /*005a*/ 	.short	(.L_154 - .L_153)
.L_153:
        /*005c*/ 	.word	0x00000000
        /*0060*/ 	.short	0x0000
        /*0062*/ 	.short	0x0000
        /*0064*/ 	.byte	0x00, 0xf0, 0x11, 0x00


	//----- nvinfo : EIATTR_SPARSE_MMA_MASK
	.align		4
.L_154:
        /*0068*/ 	.byte	0x03, 0x50
        /*006a*/ 	.short	0x0000


	//----- nvinfo : EIATTR_MAXREG_COUNT
	.align		4
        /*006c*/ 	.byte	0x03, 0x1b
        /*006e*/ 	.short	0x00ff


	//----- nvinfo : EIATTR_MERCURY_ISA_VERSION
	.align		4
        /*0070*/ 	.byte	0x03, 0x5f
        /*0072*/ 	.short	0x0101


	//----- nvinfo : EIATTR_VRC_CTA_INIT_COUNT
	.align		4
        /*0074*/ 	.byte	0x02, 0x4a
	.zero		1
	.zero		1


	//----- nvinfo : EIATTR_EXIT_INSTR_OFFSETS
	.align		4
        /*0078*/ 	.byte	0x04, 0x1c
        /*007a*/ 	.short	(.L_156 - .L_155)


	//   ....[0]....
.L_155:
        /*007c*/ 	.word	0x00000360


	//   ....[1]....
        /*0080*/ 	.word	0x00000a70


	//   ....[2]....
        /*0084*/ 	.word	0x00000e00


	//   ....[3]....
        /*0088*/ 	.word	0x00000fb0


	//   ....[4]....
        /*008c*/ 	.word	0x00001150


	//   ....[5]....
        /*0090*/ 	.word	0x00001180


	//   ....[6]....
        /*0094*/ 	.word	0x00001660


	//   ....[7]....
        /*0098*/ 	.word	0x00001910


	//   ....[8]....
        /*009c*/ 	.word	0x00001a90


	//   ....[9]....
        /*00a0*/ 	.word	0x00001ac0


	//   ....[10]....
        /*00a4*/ 	.word	0x00001b40


	//----- nvinfo : EIATTR_MAX_THREADS
	.align		4
.L_156:
        /*00a8*/ 	.byte	0x04, 0x05
        /*00aa*/ 	.short	(.L_158 - .L_157)
.L_157:
        /*00ac*/ 	.word	0x00000080
        /*00b0*/ 	.word	0x00000001
        /*00b4*/ 	.word	0x00000001


	//----- nvinfo : EIATTR_CRS_STACK_SIZE
	.align		4
.L_158:
        /*00b8*/ 	.byte	0x04, 0x1e
        /*00ba*/ 	.short	(.L_160 - .L_159)
.L_159:
        /*00bc*/ 	.word	0x00000000


	//----- nvinfo : EIATTR_CBANK_PARAM_SIZE
	.align		4
.L_160:
        /*00c0*/ 	.byte	0x03, 0x19
        /*00c2*/ 	.short	0x0038


	//----- nvinfo : EIATTR_PARAM_CBANK
	.align		4
        /*00c4*/ 	.byte	0x04, 0x0a
        /*00c6*/ 	.short	(.L_162 - .L_161)
	.align		4
.L_161:
        /*00c8*/ 	.word	index@(.nv.constant0._ZN3cub18CUB_300001_SM_10006detail9transform16transform_kernelINS2_10policy_hubILb1EN4cuda3std3__45tupleIJN6thrust24THRUST_300001_SM_1000_NS6detail15normal_iteratorINSA_10device_ptrIiEEEENSC_INSD_IPfEEEEEEEE10policy1000Ei15offset_pointersSI_JPiPSG_EEEvT0_iT1_T2_DpNS2_10kernel_argIT3_EE)
        /*00cc*/ 	.short	0x0380
        /*00ce*/ 	.short	0x0038


	//----- nvinfo : EIATTR_SW_WAR
	.align		4
.L_162:
        /*00d0*/ 	.byte	0x04, 0x36
        /*00d2*/ 	.short	(.L_164 - .L_163)
.L_163:
        /*00d4*/ 	.word	0x00000008
.L_164:


//--------------------- .nv.info._ZN3cub18CUB_300001_SM_10006detail8for_each13static_kernelINS2_12policy_hub_t12policy_500_tElN6thrust24THRUST_300001_SM_1000_NS8cuda_cub6__fill7functorINS7_6detail15normal_iteratorINS7_10device_ptrIPfEEEESE_EEEEvT0_T1_ --------------------------
	.section	.nv.info._ZN3cub18CUB_300001_SM_10006detail8for_each13static_kernelINS2_12policy_hub_t12policy_500_tElN6thrust24THRUST_300001_SM_1000_NS8cuda_cub6__fill7functorINS7_6detail15normal_iteratorINS7_10device_ptrIPfEEEESE_EEEEvT0_T1_,"",@"SHT_CUDA_INFO"
	.sectionflags	@""
	.align	4


	//----- nvinfo : EIATTR_CUDA_API_VERSION
	.align		4
        /*0000*/ 	.byte	0x04, 0x37
        /*0002*/ 	.short	(.L_166 - .L_165)
.L_165:
        /*0004*/ 	.word	0x00000082


	//----- nvinfo : EIATTR_KPARAM_INFO
	.align		4
.L_166:
        /*0008*/ 	.byte	0x04, 0x17
        /*000a*/ 	.short	(.L_168 - .L_167)
.L_167:
        /*000c*/ 	.word	0x00000000
        /*0010*/ 	.short	0x0001
        /*0012*/ 	.short	0x0008
        /*0014*/ 	.byte	0x00, 0xf0, 0x41, 0x00


	//----- nvinfo : EIATTR_KPARAM_INFO
	.align		4
.L_168:
        /*0018*/ 	.byte	0x04, 0x17
        /*001a*/ 	.short	(.L_170 - .L_169)
.L_169:
        /*001c*/ 	.word	0x00000000
        /*0020*/ 	.short	0x0000
        /*0022*/ 	.short	0x0000
        /*0024*/ 	.byte	0x00, 0xf0, 0x21, 0x00


	//----- nvinfo : EIATTR_SPARSE_MMA_MASK
	.align		4
.L_170:
        /*0028*/ 	.byte	0x03, 0x50
        /*002a*/ 	.short	0x0000


	//----- nvinfo : EIATTR_MAXREG_COUNT
	.align		4
        /*002c*/ 	.byte	0x03, 0x1b
        /*002e*/ 	.short	0x00ff


	//----- nvinfo : EIATTR_MERCURY_ISA_VERSION
	.align		4
        /*0030*/ 	.byte	0x03, 0x5f
        /*0032*/ 	.short	0x0101


	//----- nvinfo : EIATTR_VRC_CTA_INIT_COUNT
	.align		4
        /*0034*/ 	.byte	0x02, 0x4a
	.zero		1
	.zero		1


	//----- nvinfo : EIATTR_EXIT_INSTR_OFFSETS
	.align		4
        /*0038*/ 	.byte	0x04, 0x1c
        /*003a*/ 	.short	(.L_172 - .L_171)


	//   ....[0]....
.L_171:
        /*003c*/ 	.word	0x00000130


	//   ....[1]....
        /*0040*/ 	.word	0x00000240


	//   ....[2]....
        /*0044*/ 	.word	0x00000270


	//----- nvinfo : EIATTR_MAX_THREADS
	.align		4
.L_172:
        /*0048*/ 	.byte	0x04, 0x05
        /*004a*/ 	.short	(.L_174 - .L_173)
.L_173:
        /*004c*/ 	.word	0x00000100
        /*0050*/ 	.word	0x00000001
        /*0054*/ 	.word	0x00000001


	//----- nvinfo : EIATTR_CBANK_PARAM_SIZE
	.align		4
.L_174:
        /*0058*/ 	.byte	0x03, 0x19
        /*005a*/ 	.short	0x0018


	//----- nvinfo : EIATTR_PARAM_CBANK
	.align		4
        /*005c*/ 	.byte	0x04, 0x0a
        /*005e*/ 	.short	(.L_176 - .L_175)
	.align		4
.L_175:
        /*0060*/ 	.word	index@(.nv.constant0._ZN3cub18CUB_300001_SM_10006detail8for_each13static_kernelINS2_12policy_hub_t12policy_500_tElN6thrust24THRUST_300001_SM_1000_NS8cuda_cub6__fill7functorINS7_6detail15normal_iteratorINS7_10device_ptrIPfEEEESE_EEEEvT0_T1_)
        /*0064*/ 	.short	0x0380
        /*0066*/ 	.short	0x0018


	//----- nvinfo : EIATTR_SW_WAR
	.align		4
.L_176:
        /*0068*/ 	.byte	0x04, 0x36
        /*006a*/ 	.short	(.L_178 - .L_177)
.L_177:
        /*006c*/ 	.word	0x00000008
.L_178:


//--------------------- .nv.info._ZN3cub18CUB_300001_SM_10006detail8for_each13static_kernelINS2_12policy_hub_t12policy_500_tEmN6thrust24THRUST_300001_SM_1000_NS8cuda_cub20__uninitialized_fill7functorINS7_10device_ptrIPfEESC_EEEEvT0_T1_ --------------------------
	.section	.nv.info._ZN3cub18CUB_300001_SM_10006detail8for_each13static_kernelINS2_12policy_hub_t12policy_500_tEmN6thrust24THRUST_300001_SM_1000_NS8cuda_cub20__uninitialized_fill7functorINS7_10device_ptrIPfEESC_EEEEvT0_T1_,"",@"SHT_CUDA_INFO"
	.sectionflags	@""
	.align	4


	//----- nvinfo : EIATTR_CUDA_API_VERSION
	.align		4
        /*0000*/ 	.byte	0x04, 0x37
        /*0002*/ 	.short	(.L_180 - .L_179)
.L_179:
        /*0004*/ 	.word	0x00000082


	//----- nvinfo : EIATTR_KPARAM_INFO
	.align		4
.L_180:
        /*0008*/ 	.byte	0x04, 0x17
        /*000a*/ 	.short	(.L_182 - .L_181)
.L_181:
        /*000c*/ 	.word	0x00000000
        /*0010*/ 	.short	0x0001
        /*0012*/ 	.short	0x0008
        /*0014*/ 	.byte	0x00, 0xf0, 0x41, 0x00


	//----- nvinfo : EIATTR_KPARAM_INFO
	.align		4
.L_182:
        /*0018*/ 	.byte	0x04, 0x17
        /*001a*/ 	.short	(.L_184 - .L_183)
.L_183:
        /*001c*/ 	.word	0x00000000
        /*0020*/ 	.short	0x0000
        /*0022*/ 	.short	0x0000
        /*0024*/ 	.byte	0x00, 0xf0, 0x21, 0x00


	//----- nvinfo : EIATTR_SPARSE_MMA_MASK
	.align		4
.L_184:
        /*0028*/ 	.byte	0x03, 0x50
        /*002a*/ 	.short	0x0000


	//----- nvinfo : EIATTR_MAXREG_COUNT
	.align		4
        /*002c*/ 	.byte	0x03, 0x1b
        /*002e*/ 	.short	0x00ff


	//----- nvinfo : EIATTR_MERCURY_ISA_VERSION
	.align		4
        /*0030*/ 	.byte	0x03, 0x5f
        /*0032*/ 	.short	0x0101


	//----- nvinfo : EIATTR_VRC_CTA_INIT_COUNT
	.align		4
        /*0034*/ 	.byte	0x02, 0x4a
	.zero		1
	.zero		1


	//----- nvinfo : EIATTR_EXIT_INSTR_OFFSETS
	.align		4
        /*0038*/ 	.byte	0x04, 0x1c
        /*003a*/ 	.short	(.L_186 - .L_185)


	//   ....[0]....
.L_185:
        /*003c*/ 	.word	0x00000130


	//   ....[1]....
        /*0040*/ 	.word	0x00000230


	//   ....[2]....
        /*0044*/ 	.word	0x00000260


	//----- nvinfo : EIATTR_MAX_THREADS
	.align		4
.L_186:
        /*0048*/ 	.byte	0x04, 0x05
        /*004a*/ 	.short	(.L_188 - .L_187)
.L_187:
        /*004c*/ 	.word	0x00000100
        /*0050*/ 	.word	0x00000001
        /*0054*/ 	.word	0x00000001


	//----- nvinfo : EIATTR_CBANK_PARAM_SIZE
	.align		4
.L_188:
        /*0058*/ 	.byte	0x03, 0x19
        /*005a*/ 	.short	0x0018


	//----- nvinfo : EIATTR_PARAM_CBANK
	.align		4
        /*005c*/ 	.byte	0x04, 0x0a
        /*005e*/ 	.short	(.L_190 - .L_189)
	.align		4
.L_189:
        /*0060*/ 	.word	index@(.nv.constant0._ZN3cub18CUB_300001_SM_10006detail8for_each13static_kernelINS2_12policy_hub_t12policy_500_tEmN6thrust24THRUST_300001_SM_1000_NS8cuda_cub20__uninitialized_fill7functorINS7_10device_ptrIPfEESC_EEEEvT0_T1_)
        /*0064*/ 	.short	0x0380
        /*0066*/ 	.short	0x0018


	//----- nvinfo : EIATTR_SW_WAR
	.align		4
.L_190:
        /*0068*/ 	.byte	0x04, 0x36
        /*006a*/ 	.short	(.L_192 - .L_191)
.L_191:
        /*006c*/ 	.word	0x00000008
.L_192:


//--------------------- .nv.info._ZN3cub18CUB_300001_SM_10006detail8for_each13static_kernelINS2_12policy_hub_t12policy_500_tElN6thrust24THRUST_300001_SM_1000_NS8cuda_cub10__tabulate7functorINS7_6detail15normal_iteratorINS7_10device_ptrIiEEEENS7_6system6detail7generic6detail22compute_sequence_valueIivEElEEEEvT0_T1_ --------------------------
	.section	.nv.info._ZN3cub18CUB_300001_SM_10006detail8for_each13static_kernelINS2_12policy_hub_t12policy_500_tElN6thrust24THRUST_300001_SM_1000_NS8cuda_cub10__tabulate7functorINS7_6detail15normal_iteratorINS7_10device_ptrIiEEEENS7_6system6detail7generic6detail22compute_sequence_valueIivEElEEEEvT0_T1_,"",@"SHT_CUDA_INFO"
	.sectionflags	@""
	.align	4


	//----- nvinfo : EIATTR_CUDA_API_VERSION
	.align		4
        /*0000*/ 	.byte	0x04, 0x37
        /*0002*/ 	.short	(.L_194 - .L_193)
.L_193:
        /*0004*/ 	.word	0x00000082


	//----- nvinfo : EIATTR_KPARAM_INFO
	.align		4
.L_194:
        /*0008*/ 	.byte	0x04, 0x17
        /*000a*/ 	.short	(.L_196 - .L_195)
.L_195:
        /*000c*/ 	.word	0x00000000
        /*0010*/ 	.short	0x0001
        /*0012*/ 	.short	0x0008
        /*0014*/ 	.byte	0x00, 0xf0, 0x41, 0x00


	//----- nvinfo : EIATTR_KPARAM_INFO
	.align		4
.L_196:
        /*0018*/ 	.byte	0x04, 0x17
        /*001a*/ 	.short	(.L_198 - .L_197)
.L_197:
        /*001c*/ 	.word	0x00000000
        /*0020*/ 	.short	0x0000
        /*0022*/ 	.short	0x0000
        /*0024*/ 	.byte	0x00, 0xf0, 0x21, 0x00


	//----- nvinfo : EIATTR_SPARSE_MMA_MASK
	.align		4
.L_198:
        /*0028*/ 	.byte	0x03, 0x50
        /*002a*/ 	.short	0x0000


	//----- nvinfo : EIATTR_MAXREG_COUNT
	.align		4
        /*002c*/ 	.byte	0x03, 0x1b
        /*002e*/ 	.short	0x00ff


	//----- nvinfo : EIATTR_MERCURY_ISA_VERSION
	.align		4
        /*0030*/ 	.byte	0x03, 0x5f
        /*0032*/ 	.short	0x0101


	//----- nvinfo : EIATTR_VRC_CTA_INIT_COUNT
	.align		4
        /*0034*/ 	.byte	0x02, 0x4a
	.zero		1
	.zero		1


	//----- nvinfo : EIATTR_EXIT_INSTR_OFFSETS
	.align		4
        /*0038*/ 	.byte	0x04, 0x1c
        /*003a*/ 	.short	(.L_200 - .L_199)


	//   ....[0]....
.L_199:
        /*003c*/ 	.word	0x00000160


	//   ....[1]....
        /*0040*/ 	.word	0x000002b0


	//   ....[2]....
        /*0044*/ 	.word	0x00000340


	//----- nvinfo : EIATTR_MAX_THREADS
	.align		4
.L_200:
        /*0048*/ 	.byte	0x04, 0x05
        /*004a*/ 	.short	(.L_202 - .L_201)
.L_201:
        /*004c*/ 	.word	0x00000100
        /*0050*/ 	.word	0x00000001
        /*0054*/ 	.word	0x00000001


	//----- nvinfo : EIATTR_CRS_STACK_SIZE
	.align		4
.L_202:
        /*0058*/ 	.byte	0x04, 0x1e
        /*005a*/ 	.short	(.L_204 - .L_203)
.L_203:
        /*005c*/ 	.word	0x00000000


	//----- nvinfo : EIATTR_CBANK_PARAM_SIZE
	.align		4
.L_204:
        /*0060*/ 	.byte	0x03, 0x19
        /*0062*/ 	.short	0x0018


	//----- nvinfo : EIATTR_PARAM_CBANK
	.align		4
        /*0064*/ 	.byte	0x04, 0x0a
        /*0066*/ 	.short	(.L_206 - .L_205)
	.align		4
.L_205:
        /*0068*/ 	.word	index@(.nv.constant0._ZN3cub18CUB_300001_SM_10006detail8for_each13static_kernelINS2_12policy_hub_t12policy_500_tElN6thrust24THRUST_300001_SM_1000_NS8cuda_cub10__tabulate7functorINS7_6detail15normal_iteratorINS7_10device_ptrIiEEEENS7_6system6detail7generic6detail22compute_sequence_valueIivEElEEEEvT0_T1_)
        /*006c*/ 	.short	0x0380
        /*006e*/ 	.short	0x0018


	//----- nvinfo : EIATTR_SW_WAR
	.align		4
.L_206:
        /*0070*/ 	.byte	0x04, 0x36
        /*0072*/ 	.short	(.L_208 - .L_207)
.L_207:
        /*0074*/ 	.word	0x00000008
.L_208:


//--------------------- .nv.info._ZN3cub18CUB_300001_SM_10006detail8for_each13static_kernelINS2_12policy_hub_t12policy_500_tEmN6thrust24THRUST_300001_SM_1000_NS8cuda_cub20__uninitialized_fill7functorINS7_10device_ptrIiEEiEEEEvT0_T1_ --------------------------
	.section	.nv.info._ZN3cub18CUB_300001_SM_10006detail8for_each13static_kernelINS2_12policy_hub_t12policy_500_tEmN6thrust24THRUST_300001_SM_1000_NS8cuda_cub20__uninitialized_fill7functorINS7_10device_ptrIiEEiEEEEvT0_T1_,"",@"SHT_CUDA_INFO"
	.sectionflags	@""
	.align	4


	//----- nvinfo : EIATTR_CUDA_API_VERSION
	.align		4
        /*0000*/ 	.byte	0x04, 0x37
        /*0002*/ 	.short	(.L_210 - .L_209)
.L_209:
        /*0004*/ 	.word	0x00000082


	//----- nvinfo : EIATTR_KPARAM_INFO
	.align		4
.L_210:
        /*0008*/ 	.byte	0x04, 0x17
        /*000a*/ 	.short	(.L_212 - .L_211)
.L_211:
        /*000c*/ 	.word	0x00000000
        /*0010*/ 	.short	0x0001
        /*0012*/ 	.short	0x0008
        /*0014*/ 	.byte	0x00, 0xf0, 0x41, 0x00


	//----- nvinfo : EIATTR_KPARAM_INFO
	.align		4
.L_212:
        /*0018*/ 	.byte	0x04, 0x17
        /*001a*/ 	.short	(.L_214 - .L_213)
.L_213:
        /*001c*/ 	.word	0x00000000
        /*0020*/ 	.short	0x0000
        /*0022*/ 	.short	0x0000
        /*0024*/ 	.byte	0x00, 0xf0, 0x21, 0x00


	//----- nvinfo : EIATTR_SPARSE_MMA_MASK
	.align		4
.L_214:
        /*0028*/ 	.byte	0x03, 0x50
        /*002a*/ 	.short	0x0000


	//----- nvinfo : EIATTR_MAXREG_COUNT
	.align		4
        /*002c*/ 	.byte	0x03, 0x1b
        /*002e*/ 	.short	0x00ff


	//----- nvinfo : EIATTR_MERCURY_ISA_VERSION
	.align		4
        /*0030*/ 	.byte	0x03, 0x5f
        /*0032*/ 	.short	0x0101


	//----- nvinfo : EIATTR_VRC_CTA_INIT_COUNT
	.align		4
        /*0034*/ 	.byte	0x02, 0x4a
	.zero		1
	.zero		1


	//----- nvinfo : EIATTR_EXIT_INSTR_OFFSETS
	.align		4
        /*0038*/ 	.byte	0x04, 0x1c
        /*003a*/ 	.short	(.L_216 - .L_215)


	//   ....[0]....
.L_215:
        /*003c*/ 	.word	0x00000130


	//   ....[1]....
        /*0040*/ 	.word	0x00000230


	//   ....[2]....
        /*0044*/ 	.word	0x00000260


	//----- nvinfo : EIATTR_MAX_THREADS
	.align		4
.L_216:
        /*0048*/ 	.byte	0x04, 0x05
        /*004a*/ 	.short	(.L_218 - .L_217)
.L_217:
        /*004c*/ 	.word	0x00000100
        /*0050*/ 	.word	0x00000001
        /*0054*/ 	.word	0x00000001


	//----- nvinfo : EIATTR_CBANK_PARAM_SIZE
	.align		4
.L_218:
        /*0058*/ 	.byte	0x03, 0x19
        /*005a*/ 	.short	0x0018


	//----- nvinfo : EIATTR_PARAM_CBANK
	.align		4
        /*005c*/ 	.byte	0x04, 0x0a
        /*005e*/ 	.short	(.L_220 - .L_219)
	.align		4
.L_219:
        /*0060*/ 	.word	index@(.nv.constant0._ZN3cub18CUB_300001_SM_10006detail8for_each13static_kernelINS2_12policy_hub_t12policy_500_tEmN6thrust24THRUST_300001_SM_1000_NS8cuda_cub20__uninitialized_fill7functorINS7_10device_ptrIiEEiEEEEvT0_T1_)
        /*0064*/ 	.short	0x0380
        /*0066*/ 	.short	0x0018


	//----- nvinfo : EIATTR_SW_WAR
	.align		4
.L_220:
        /*0068*/ 	.byte	0x04, 0x36
        /*006a*/ 	.short	(.L_222 - .L_221)
.L_221:
        /*006c*/ 	.word	0x00000008
.L_222:


//--------------------- .nv.info._ZN3cub18CUB_300001_SM_10006detail8for_each13static_kernelINS2_12policy_hub_t12policy_500_tElN6thrust24THRUST_300001_SM_1000_NS8cuda_cub20__uninitialized_copy7functorINS7_6detail15normal_iteratorINS7_10device_ptrIfEEEENS7_7pointerIfNS8_3tagENS7_11use_defaultESI_EEEEEEvT0_T1_ --------------------------
	.section	.nv.info._ZN3cub18CUB_300001_SM_10006detail8for_each13static_kernelINS2_12policy_hub_t12policy_500_tElN6thrust24THRUST_300001_SM_1000_NS8cuda_cub20__uninitialized_copy7functorINS7_6detail15normal_iteratorINS7_10device_ptrIfEEEENS7_7pointerIfNS8_3tagENS7_11use_defaultESI_EEEEEEvT0_T1_,"",@"SHT_CUDA_INFO"
	.sectionflags	@""
	.align	4


	//----- nvinfo : EIATTR_CUDA_API_VERSION
	.align		4
        /*0000*/ 	.byte	0x04, 0x37
        /*0002*/ 	.short	(.L_224 - .L_223)
.L_223:
        /*0004*/ 	.word	0x00000082


	//----- nvinfo : EIATTR_KPARAM_INFO
	.align		4
.L_224:
        /*0008*/ 	.byte	0x04, 0x17
        /*000a*/ 	.short	(.L_226 - .L_225)
.L_225:
        /*000c*/ 	.word	0x00000000
        /*0010*/ 	.short	0x0001
        /*0012*/ 	.short	0x0008
        /*0014*/ 	.byte	0x00, 0xf0, 0x41, 0x00


	//----- nvinfo : EIATTR_KPARAM_INFO
	.align		4
.L_226:
        /*0018*/ 	.byte	0x04, 0x17
        /*001a*/ 	.short	(.L_228 - .L_227)
.L_227:
        /*001c*/ 	.word	0x00000000
        /*0020*/ 	.short	0x0000
        /*0022*/ 	.short	0x0000
        /*0024*/ 	.byte	0x00, 0xf0, 0x21, 0x00


	//----- nvinfo : EIATTR_SPARSE_MMA_MASK
	.align		4
.L_228:
        /*0028*/ 	.byte	0x03, 0x50
        /*002a*/ 	.short	0x0000


	//----- nvinfo : EIATTR_MAXREG_COUNT
	.align		4
        /*002c*/ 	.byte	0x03, 0x1b
        /*002e*/ 	.short	0x00ff


	//----- nvinfo : EIATTR_MERCURY_ISA_VERSION
	.align		4
        /*0030*/ 	.byte	0x03, 0x5f
        /*0032*/ 	.short	0x0101


	//----- nvinfo : EIATTR_VRC_CTA_INIT_COUNT
	.align		4
        /*0034*/ 	.byte	0x02, 0x4a
	.zero		1
	.zero		1


	//----- nvinfo : EIATTR_EXIT_INSTR_OFFSETS
	.align		4
        /*0038*/ 	.byte	0x04, 0x1c
        /*003a*/ 	.short	(.L_230 - .L_229)


	//   ....[0]....
.L_229:
        /*003c*/ 	.word	0x00000190


	//   ....[1]....
        /*0040*/ 	.word	0x00000320


	//   ....[2]....
        /*0044*/ 	.word	0x000003f0


	//----- nvinfo : EIATTR_MAX_THREADS
	.align		4
.L_230:
        /*0048*/ 	.byte	0x04, 0x05
        /*004a*/ 	.short	(.L_232 - .L_231)
.L_231:
        /*004c*/ 	.word	0x00000100
        /*0050*/ 	.word	0x00000001
        /*0054*/ 	.word	0x00000001


	//----- nvinfo : EIATTR_CRS_STACK_SIZE
	.align		4
.L_232:
        /*0058*/ 	.byte	0x04, 0x1e
        /*005a*/ 	.short	(.L_234 - .L_233)
.L_233:
        /*005c*/ 	.word	0x00000000


	//----- nvinfo : EIATTR_CBANK_PARAM_SIZE
	.align		4
.L_234:
        /*0060*/ 	.byte	0x03, 0x19
        /*0062*/ 	.short	0x0018


	//----- nvinfo : EIATTR_PARAM_CBANK
	.align		4
        /*0064*/ 	.byte	0x04, 0x0a
        /*0066*/ 	.short	(.L_236 - .L_235)
	.align		4
.L_235:
        /*0068*/ 	.word	index@(.nv.constant0._ZN3cub18CUB_300001_SM_10006detail8for_each13static_kernelINS2_12policy_hub_t12policy_500_tElN6thrust24THRUST_300001_SM_1000_NS8cuda_cub20__uninitialized_copy7functorINS7_6detail15normal_iteratorINS7_10device_ptrIfEEEENS7_7pointerIfNS8_3tagENS7_11use_defaultESI_EEEEEEvT0_T1_)
        /*006c*/ 	.short	0x0380
        /*006e*/ 	.short	0x0018


	//----- nvinfo : EIATTR_SW_WAR
	.align		4
.L_236:
        /*0070*/ 	.byte	0x04, 0x36
        /*0072*/ 	.short	(.L_238 - .L_237)
.L_237:
        /*0074*/ 	.word	0x00000008
.L_238:


//--------------------- .nv.info._ZN3cub18CUB_300001_SM_10006detail11EmptyKernelIvEEvv --------------------------
	.section	.nv.info._ZN3cub18CUB_300001_SM_10006detail11EmptyKernelIvEEvv,"",@"SHT_CUDA_INFO"
	.sectionflags	@""
	.align	4


	//----- nvinfo : EIATTR_CUDA_API_VERSION
	.align		4
        /*0000*/ 	.byte	0x04, 0x37
        /*0002*/ 	.short	(.L_240 - .L_239)
.L_239:
        /*0004*/ 	.word	0x00000082


	//----- nvinfo : EIATTR_SPARSE_MMA_MASK
	.align		4
.L_240:
        /*0008*/ 	.byte	0x03, 0x50
        /*000a*/ 	.short	0x0000


	//----- nvinfo : EIATTR_MAXREG_COUNT
	.align		4
        /*000c*/ 	.byte	0x03, 0x1b
        /*000e*/ 	.short	0x00ff


	//----- nvinfo : EIATTR_MERCURY_ISA_VERSION
	.align		4
        /*0010*/ 	.byte	0x03, 0x5f
        /*0012*/ 	.short	0x0101


	//----- nvinfo : EIATTR_VRC_CTA_INIT_COUNT
	.align		4
        /*0014*/ 	.byte	0x02, 0x4a
	.zero		1
	.zero		1


	//----- nvinfo : EIATTR_EXIT_INSTR_OFFSETS
	.align		4
        /*0018*/ 	.byte	0x04, 0x1c
        /*001a*/ 	.short	(.L_242 - .L_241)


	//   ....[0]....
.L_241:
        /*001c*/ 	.word	0x00000010


	//----- nvinfo : EIATTR_SW_WAR
	.align		4
.L_242:
        /*0020*/ 	.byte	0x04, 0x36
        /*0022*/ 	.short	(.L_244 - .L_243)
.L_243:
        /*0024*/ 	.word	0x00000008
.L_244:


//--------------------- .nv.info._Z11copy_weightPfS_ --------------------------
	.section	.nv.info._Z11copy_weightPfS_,"",@"SHT_CUDA_INFO"
	.sectionflags	@""
	.align	4


	//----- nvinfo : EIATTR_CUDA_API_VERSION
	.align		4
        /*0000*/ 	.byte	0x04, 0x37
        /*0002*/ 	.short	(.L_246 - .L_245)
.L_245:
        /*0004*/ 	.word	0x00000082


	//----- nvinfo : EIATTR_KPARAM_INFO
	.align		4
.L_246:
        /*0008*/ 	.byte	0x04, 0x17
        /*000a*/ 	.short	(.L_248 - .L_247)
.L_247:
        /*000c*/ 	.word	0x00000000
        /*0010*/ 	.short	0x0001
        /*0012*/ 	.short	0x0008
        /*0014*/ 	.byte	0x00, 0xf5, 0x21, 0x00


	//----- nvinfo : EIATTR_KPARAM_INFO
	.align		4
.L_248:
        /*0018*/ 	.byte	0x04, 0x17
        /*001a*/ 	.short	(.L_250 - .L_249)
.L_249:
        /*001c*/ 	.word	0x00000000
        /*0020*/ 	.short	0x0000
        /*0022*/ 	.short	0x0000
        /*0024*/ 	.byte	0x00, 0xf5, 0x21, 0x00


	//----- nvinfo : EIATTR_SPARSE_MMA_MASK
	.align		4
.L_250:
        /*0028*/ 	.byte	0x03, 0x50
        /*002a*/ 	.short	0x0000


	//----- nvinfo : EIATTR_MAXREG_COUNT
	.align		4
        /*002c*/ 	.byte	0x03, 0x1b
        /*002e*/ 	.short	0x00ff


	//----- nvinfo : EIATTR_MERCURY_ISA_VERSION
	.align		4
        /*0030*/ 	.byte	0x03, 0x5f
        /*0032*/ 	.short	0x0101


	//----- nvinfo : EIATTR_VRC_CTA_INIT_COUNT
	.align		4
        /*0034*/ 	.byte	0x02, 0x4a
	.zero		1
	.zero		1


	//----- nvinfo : EIATTR_EXIT_INSTR_OFFSETS
	.align		4
        /*0038*/ 	.byte	0x04, 0x1c
        /*003a*/ 	.short	(.L_252 - .L_251)


	//   ....[0]....
.L_251:
        /*003c*/ 	.word	0x00000440


	//----- nvinfo : EIATTR_CBANK_PARAM_SIZE
	.align		4
.L_252:
        /*0040*/ 	.byte	0x03, 0x19
        /*0042*/ 	.short	0x0010


	//----- nvinfo : EIATTR_PARAM_CBANK
	.align		4
        /*0044*/ 	.byte	0x04, 0x0a
        /*0046*/ 	.short	(.L_254 - .L_253)
	.align		4
.L_253:
        /*0048*/ 	.word	index@(.nv.constant0._Z11copy_weightPfS_)
        /*004c*/ 	.short	0x0380
        /*004e*/ 	.short	0x0010


	//----- nvinfo : EIATTR_SW_WAR
	.align		4
.L_254:
        /*0050*/ 	.byte	0x04, 0x36
        /*0052*/ 	.short	(.L_256 - .L_255)
.L_255:
        /*0054*/ 	.word	0x00000008
.L_256:


//--------------------- .nv.info._Z6reducePfS_    --------------------------
	.section	.nv.info._Z6reducePfS_,"",@"SHT_CUDA_INFO"
	.sectionflags	@""
	.align	4


	//----- nvinfo : EIATTR_CUDA_API_VERSION
	.align		4
        /*0000*/ 	.byte	0x04, 0x37
        /*0002*/ 	.short	(.L_258 - .L_257)
.L_257:
        /*0004*/ 	.word	0x00000082


	//----- nvinfo : EIATTR_KPARAM_INFO
	.align		4
.L_258:
        /*0008*/ 	.byte	0x04, 0x17
        /*000a*/ 	.short	(.L_260 - .L_259)
.L_259:
        /*000c*/ 	.word	0x00000000
        /*0010*/ 	.short	0x0001
        /*0012*/ 	.short	0x0008
        /*0014*/ 	.byte	0x00, 0xf5, 0x21, 0x00


	//----- nvinfo : EIATTR_KPARAM_INFO
	.align		4
.L_260:
        /*0018*/ 	.byte	0x04, 0x17
        /*001a*/ 	.short	(.L_262 - .L_261)
.L_261:
        /*001c*/ 	.word	0x00000000
        /*0020*/ 	.short	0x0000
        /*0022*/ 	.short	0x0000
        /*0024*/ 	.byte	0x00, 0xf5, 0x21, 0x00


	//----- nvinfo : EIATTR_SPARSE_MMA_MASK
	.align		4
.L_262:
        /*0028*/ 	.byte	0x03, 0x50
        /*002a*/ 	.short	0x0000


	//----- nvinfo : EIATTR_MAXREG_COUNT
	.align		4
        /*002c*/ 	.byte	0x03, 0x1b
        /*002e*/ 	.short	0x00ff


	//----- nvinfo : EIATTR_NUM_BARRIERS
	.align		4
        /*0030*/ 	.byte	0x02, 0x4c
        /*0032*/ 	.byte	0x01
	.zero		1


	//----- nvinfo : EIATTR_MERCURY_ISA_VERSION
	.align		4
        /*0034*/ 	.byte	0x03, 0x5f
        /*0036*/ 	.short	0x0101


	//----- nvinfo : EIATTR_VRC_CTA_INIT_COUNT
	.align		4
        /*0038*/ 	.byte	0x02, 0x4a
	.zero		1
	.zero		1


	//----- nvinfo : EIATTR_EXIT_INSTR_OFFSETS
	.align		4
        /*003c*/ 	.byte	0x04, 0x1c
        /*003e*/ 	.short	(.L_264 - .L_263)


	//   ....[0]....
.L_263:
        /*0040*/ 	.word	0x00001250


	//----- nvinfo : EIATTR_CRS_STACK_SIZE
	.align		4
.L_264:
        /*0044*/ 	.byte	0x04, 0x1e
        /*0046*/ 	.short	(.L_266 - .L_265)
.L_265:
        /*0048*/ 	.word	0x00000000


	//----- nvinfo : EIATTR_CBANK_PARAM_SIZE
	.align		4
.L_266:
        /*004c*/ 	.byte	0x03, 0x19
        /*004e*/ 	.short	0x0010


	//----- nvinfo : EIATTR_PARAM_CBANK
	.align		4
        /*0050*/ 	.byte	0x04, 0x0a
        /*0052*/ 	.short	(.L_268 - .L_267)
	.align		4
.L_267:
        /*0054*/ 	.word	index@(.nv.constant0._Z6reducePfS_)
        /*0058*/ 	.short	0x0380
        /*005a*/ 	.short	0x0010


	//----- nvinfo : EIATTR_SW_WAR
	.align		4
.L_268:
        /*005c*/ 	.byte	0x04, 0x36
        /*005e*/ 	.short	(.L_270 - .L_269)
.L_269:
        /*0060*/ 	.word	0x00000008
.L_270:


//--------------------- .nv.info._Z12block_reducePfS_i --------------------------
	.section	.nv.info._Z12block_reducePfS_i,"",@"SHT_CUDA_INFO"
	.sectionflags	@""
	.align	4


	//----- nvinfo : EIATTR_CUDA_API_VERSION
	.align		4
        /*0000*/ 	.byte	0x04, 0x37
        /*0002*/ 	.short	(.L_272 - .L_271)
.L_271:
        /*0004*/ 	.word	0x00000082


	//----- nvinfo : EIATTR_KPARAM_INFO
	.align		4
.L_272:
        /*0008*/ 	.byte	0x04, 0x17
        /*000a*/ 	.short	(.L_274 - .L_273)
.L_273:
        /*000c*/ 	.word	0x00000000
        /*0010*/ 	.short	0x0002
        /*0012*/ 	.short	0x0010
        /*0014*/ 	.byte	0x00, 0xf0, 0x11, 0x00


	//----- nvinfo : EIATTR_KPARAM_INFO
	.align		4
.L_274:
        /*0018*/ 	.byte	0x04, 0x17
        /*001a*/ 	.short	(.L_276 - .L_275)
.L_275:
        /*001c*/ 	.word	0x00000000
        /*0020*/ 	.short	0x0001
        /*0022*/ 	.short	0x0008
        /*0024*/ 	.byte	0x00, 0xf5, 0x21, 0x00


	//----- nvinfo : EIATTR_KPARAM_INFO
	.align		4
.L_276:
        /*0028*/ 	.byte	0x04, 0x17
        /*002a*/ 	.short	(.L_278 - .L_277)
.L_277:
        /*002c*/ 	.word	0x00000000
        /*0030*/ 	.short	0x0000
        /*0032*/ 	.short	0x0000
        /*0034*/ 	.byte	0x00, 0xf5, 0x21, 0x00


	//----- nvinfo : EIATTR_SPARSE_MMA_MASK
	.align		4
.L_278:
        /*0038*/ 	.byte	0x03, 0x50
        /*003a*/ 	.short	0x0000


	//----- nvinfo : EIATTR_MAXREG_COUNT
	.align		4
        /*003c*/ 	.byte	0x03, 0x1b
        /*003e*/ 	.short	0x00ff


	//----- nvinfo : EIATTR_MERCURY_ISA_VERSION
	.align		4
        /*0040*/ 	.byte	0x03, 0x5f
        /*0042*/ 	.short	0x0101


	//----- nvinfo : EIATTR_VRC_CTA_INIT_COUNT
	.align		4
        /*0044*/ 	.byte	0x02, 0x4a
	.zero		1
	.zero		1


	//----- nvinfo : EIATTR_EXIT_INSTR_OFFSETS
	.align		4
        /*0048*/ 	.byte	0x04, 0x1c
        /*004a*/ 	.short	(.L_280 - .L_279)


	//   ....[0]....
.L_279:
        /*004c*/ 	.word	0x00000030


	//   ....[1]....
        /*0050*/ 	.word	0x00000620


	//   ....[2]....
        /*0054*/ 	.word	0x00000910


	//   ....[3]....
        /*0058*/ 	.word	0x00000ac0


	//   ....[4]....
        /*005c*/ 	.word	0x00000b90


	//----- nvinfo : EIATTR_CBANK_PARAM_SIZE
	.align		4
.L_280:
        /*0060*/ 	.byte	0x03, 0x19
        /*0062*/ 	.short	0x0014


	//----- nvinfo : EIATTR_PARAM_CBANK
	.align		4
        /*0064*/ 	.byte	0x04, 0x0a
        /*0066*/ 	.short	(.L_282 - .L_281)
	.align		4
.L_281:
        /*0068*/ 	.word	index@(.nv.constant0._Z12block_reducePfS_i)
        /*006c*/ 	.short	0x0380
        /*006e*/ 	.short	0x0014


	//----- nvinfo : EIATTR_SW_WAR
	.align		4
.L_282:
        /*0070*/ 	.byte	0x04, 0x36
        /*0072*/ 	.short	(.L_284 - .L_283)
.L_283:
        /*0074*/ 	.word	0x00000008
.L_284:


//--------------------- .nv.info._Z20calculate_differencePfS_S_S_S_S_ --------------------------
	.section	.nv.info._Z20calculate_differencePfS_S_S_S_S_,"",@"SHT_CUDA_INFO"
	.sectionflags	@""
	.align	4


	//----- nvinfo : EIATTR_CUDA_API_VERSION
	.align		4
        /*0000*/ 	.byte	0x04, 0x37
        /*0002*/ 	.short	(.L_286 - .L_285)
.L_285:
        /*0004*/ 	.word	0x00000082


	//----- nvinfo : EIATTR_KPARAM_INFO
	.align		4
.L_286:
        /*0008*/ 	.byte	0x04, 0x17
        /*000a*/ 	.short	(.L_288 - .L_287)
.L_287:
        /*000c*/ 	.word	0x00000000
        /*0010*/ 	.short	0x0005
        /*0012*/ 	.short	0x0028
        /*0014*/ 	.byte	0x00, 0xf5, 0x21, 0x00


	//----- nvinfo : EIATTR_KPARAM_INFO
	.align		4
.L_288:
        /*0018*/ 	.byte	0x04, 0x17
        /*001a*/ 	.short	(.L_290 - .L_289)
.L_289:
        /*001c*/ 	.word	0x00000000
        /*0020*/ 	.short	0x0004
        /*0022*/ 	.short	0x0020
        /*0024*/ 	.byte	0x00, 0xf5, 0x21, 0x00


	//----- nvinfo : EIATTR_KPARAM_INFO
	.align		4
.L_290:
        /*0028*/ 	.byte	0x04, 0x17
        /*002a*/ 	.short	(.L_292 - .L_291)
.L_291:
        /*002c*/ 	.word	0x00000000
        /*0030*/ 	.short	0x0003
        /*0032*/ 	.short	0x0018
        /*0034*/ 	.byte	0x00, 0xf5, 0x21, 0x00


	//----- nvinfo : EIATTR_KPARAM_INFO
	.align		4
.L_292:
        /*0038*/ 	.byte	0x04, 0x17
        /*003a*/ 	.short	(.L_294 - .L_293)
.L_293:
        /*003c*/ 	.word	0x00000000
        /*0040*/ 	.short	0x0002
        /*0042*/ 	.short	0x0010
        /*0044*/ 	.byte	0x00, 0xf5, 0x21, 0x00


	//----- nvinfo : EIATTR_KPARAM_INFO
	.align		4
.L_294:
        /*0048*/ 	.byte	0x04, 0x17
        /*004a*/ 	.short	(.L_296 - .L_295)
.L_295:
        /*004c*/ 	.word	0x00000000
        /*0050*/ 	.short	0x0001
        /*0052*/ 	.short	0x0008
        /*0054*/ 	.byte	0x00, 0xf5, 0x21, 0x00


	//----- nvinfo : EIATTR_KPARAM_INFO
	.align		4
.L_296:
        /*0058*/ 	.byte	0x04, 0x17
        /*005a*/ 	.short	(.L_298 - .L_297)
.L_297:
        /*005c*/ 	.word	0x00000000
        /*0060*/ 	.short	0x0000
        /*0062*/ 	.short	0x0000
        /*0064*/ 	.byte	0x00, 0xf5, 0x21, 0x00


	//----- nvinfo : EIATTR_SPARSE_MMA_MASK
	.align		4
.L_298:
        /*0068*/ 	.byte	0x03, 0x50
        /*006a*/ 	.short	0x0000


	//----- nvinfo : EIATTR_MAXREG_COUNT
	.align		4
        /*006c*/ 	.byte	0x03, 0x1b
        /*006e*/ 	.short	0x00ff


	//----- nvinfo : EIATTR_MERCURY_ISA_VERSION
	.align		4
        /*0070*/ 	.byte	0x03, 0x5f
        /*0072*/ 	.short	0x0101


	//----- nvinfo : EIATTR_VRC_CTA_INIT_COUNT
	.align		4
        /*0074*/ 	.byte	0x02, 0x4a
	.zero		1
	.zero		1


	//----- nvinfo : EIATTR_EXIT_INSTR_OFFSETS
	.align		4
        /*0078*/ 	.byte	0x04, 0x1c
        /*007a*/ 	.short	(.L_300 - .L_299)


	//   ....[0]....
.L_299:
        /*007c*/ 	.word	0x00001700


	//----- nvinfo : EIATTR_CRS_STACK_SIZE
	.align		4
.L_300:
        /*0080*/ 	.byte	0x04, 0x1e
        /*0082*/ 	.short	(.L_302 - .L_301)
.L_301:
        /*0084*/ 	.word	0x00000000


	//----- nvinfo : EIATTR_CBANK_PARAM_SIZE
	.align		4
.L_302:
        /*0088*/ 	.byte	0x03, 0x19
        /*008a*/ 	.short	0x0030


	//----- nvinfo : EIATTR_PARAM_CBANK
	.align		4
        /*008c*/ 	.byte	0x04, 0x0a
        /*008e*/ 	.short	(.L_304 - .L_303)
	.align		4
.L_303:
        /*0090*/ 	.word	index@(.nv.constant0._Z20calculate_differencePfS_S_S_S_S_)
        /*0094*/ 	.short	0x0380
        /*0096*/ 	.short	0x0030


	//----- nvinfo : EIATTR_SW_WAR
	.align		4
.L_304:
        /*0098*/ 	.byte	0x04, 0x36
        /*009a*/ 	.short	(.L_306 - .L_305)
.L_305:
        /*009c*/ 	.word	0x00000008
.L_306:


//--------------------- .nv.callgraph             --------------------------
	.section	.nv.callgraph,"",@"SHT_CUDA_CALLGRAPH"
	.align	4
	.sectionentsize	8
	.align		4
        /*0000*/ 	.word	0x00000000
	.align		4
        /*0004*/ 	.word	0xffffffff
	.align		4
        /*0008*/ 	.word	0x00000000
	.align		4
        /*000c*/ 	.word	0xfffffffe
	.align		4
        /*0010*/ 	.word	0x00000000
	.align		4
        /*0014*/ 	.word	0xfffffffd
	.align		4
        /*0018*/ 	.word	0x00000000
	.align		4
        /*001c*/ 	.word	0xfffffffc


//--------------------- .nv.constant4             --------------------------
	.section	.nv.constant4,"a",@progbits
	.align	8
	.align		8
.nv.constant4:
        /*0000*/ 	.dword	_ZN34_INTERNAL_def844d7_4_k_cu_e452a0da4cuda3std3__45__cpo5beginE
	.align		8
        /*0008*/ 	.dword	_ZN34_INTERNAL_def844d7_4_k_cu_e452a0da4cuda3std3__45__cpo3endE
	.align		8
        /*0010*/ 	.dword	_ZN34_INTERNAL_def844d7_4_k_cu_e452a0da4cuda3std3__45__cpo6cbeginE
	.align		8
        /*0018*/ 	.dword	_ZN34_INTERNAL_def844d7_4_k_cu_e452a0da4cuda3std3__45__cpo4cendE
	.align		8
        /*0020*/ 	.dword	_ZN34_INTERNAL_def844d7_4_k_cu_e452a0da4cuda3std3__45__cpo6rbeginE
	.align		8
        /*0028*/ 	.dword	_ZN34_INTERNAL_def844d7_4_k_cu_e452a0da4cuda3std3__45__cpo4rendE
	.align		8
        /*0030*/ 	.dword	_ZN34_INTERNAL_def844d7_4_k_cu_e452a0da4cuda3std3__45__cpo7crbeginE
	.align		8
        /*0038*/ 	.dword	_ZN34_INTERNAL_def844d7_4_k_cu_e452a0da4cuda3std3__45__cpo5crendE
	.align		8
        /*0040*/ 	.dword	_ZN34_INTERNAL_def844d7_4_k_cu_e452a0da4cuda3std3__436_GLOBAL__N__def844d7_4_k_cu_e452a0da6ignoreE
	.align		8
        /*0048*/ 	.dword	_ZN34_INTERNAL_def844d7_4_k_cu_e452a0da4cuda3std3__419piecewise_constructE
	.align		8
        /*0050*/ 	.dword	_ZN34_INTERNAL_def844d7_4_k_cu_e452a0da4cuda3std3__48in_placeE
	.align		8
        /*0058*/ 	.dword	_ZN34_INTERNAL_def844d7_4_k_cu_e452a0da4cuda3std3__420unreachable_sentinelE
	.align		8
        /*0060*/ 	.dword	_ZN34_INTERNAL_def844d7_4_k_cu_e452a0da4cuda3std3__47nulloptE
	.align		8
        /*0068*/ 	.dword	_ZN34_INTERNAL_def844d7_4_k_cu_e452a0da4cuda3std3__48unexpectE
	.align		8
        /*0070*/ 	.dword	_ZN34_INTERNAL_def844d7_4_k_cu_e452a0da4cuda3std6ranges3__45__cpo4swapE
	.align		8
        /*0078*/ 	.dword	_ZN34_INTERNAL_def844d7_4_k_cu_e452a0da4cuda3std6ranges3__45__cpo9iter_moveE
	.align		8
        /*0080*/ 	.dword	_ZN34_INTERNAL_def844d7_4_k_cu_e452a0da4cuda3std6ranges3__45__cpo5beginE
	.align		8
        /*0088*/ 	.dword	_ZN34_INTERNAL_def844d7_4_k_cu_e452a0da4cuda3std6ranges3__45__cpo3endE
	.align		8
        /*0090*/ 	.dword	_ZN34_INTERNAL_def844d7_4_k_cu_e452a0da4cuda3std6ranges3__45__cpo6cbeginE
	.align		8
        /*0098*/ 	.dword	_ZN34_INTERNAL_def844d7_4_k_cu_e452a0da4cuda3std6ranges3__45__cpo4cendE
	.align		8
        /*00a0*/ 	.dword	_ZN34_INTERNAL_def844d7_4_k_cu_e452a0da4cuda3std6ranges3__45__cpo7advanceE
	.align		8
        /*00a8*/ 	.dword	_ZN34_INTERNAL_def844d7_4_k_cu_e452a0da4cuda3std6ranges3__45__cpo9iter_swapE
	.align		8
        /*00b0*/ 	.dword	_ZN34_INTERNAL_def844d7_4_k_cu_e452a0da4cuda3std6ranges3__45__cpo4nextE
	.align		8
        /*00b8*/ 	.dword	_ZN34_INTERNAL_def844d7_4_k_cu_e452a0da4cuda3std6ranges3__45__cpo4prevE
	.align		8
        /*00c0*/ 	.dword	_ZN34_INTERNAL_def844d7_4_k_cu_e452a0da4cuda3std6ranges3__45__cpo4dataE
	.align		8
        /*00c8*/ 	.dword	_ZN34_INTERNAL_def844d7_4_k_cu_e452a0da4cuda3std6ranges3__45__cpo5cdataE
	.align		8
        /*00d0*/ 	.dword	_ZN34_INTERNAL_def844d7_4_k_cu_e452a0da4cuda3std6ranges3__45__cpo4sizeE
	.align		8
        /*00d8*/ 	.dword	_ZN34_INTERNAL_def844d7_4_k_cu_e452a0da4cuda3std6ranges3__45__cpo5ssizeE
	.align		8
        /*00e0*/ 	.dword	_ZN34_INTERNAL_def844d7_4_k_cu_e452a0da4cuda3std6ranges3__45__cpo8distanceE
	.align		8
        /*00e8*/ 	.dword	_ZN34_INTERNAL_def844d7_4_k_cu_e452a0da6thrust24THRUST_300001_SM_1000_NS8cuda_cub3parE
	.align		8
        /*00f0*/ 	.dword	_ZN34_INTERNAL_def844d7_4_k_cu_e452a0da6thrust24THRUST_300001_SM_1000_NS8cuda_cub10par_nosyncE
	.align		8
        /*00f8*/ 	.dword	_ZN34_INTERNAL_def844d7_4_k_cu_e452a0da6thrust24THRUST_300001_SM_1000_NS6system6detail10sequential3seqE
	.align		8
        /*0100*/ 	.dword	_ZN34_INTERNAL_def844d7_4_k_cu_e452a0da6thrust24THRUST_300001_SM_1000_NS12placeholders2_1E
	.align		8
        /*0108*/ 	.dword	_ZN34_INTERNAL_def844d7_4_k_cu_e452a0da6thrust24THRUST_300001_SM_1000_NS12placeholders2_2E
	.align		8
        /*0110*/ 	.dword	_ZN34_INTERNAL_def844d7_4_k_cu_e452a0da6thrust24THRUST_300001_SM_1000_NS12placeholders2_3E
	.align		8
        /*0118*/ 	.dword	_ZN34_INTERNAL_def844d7_4_k_cu_e452a0da6thrust24THRUST_300001_SM_1000_NS12placeholders2_4E
	.align		8
        /*0120*/ 	.dword	_ZN34_INTERNAL_def844d7_4_k_cu_e452a0da6thrust24THRUST_300001_SM_1000_NS12placeholders2_5E
	.align		8
        /*0128*/ 	.dword	_ZN34_INTERNAL_def844d7_4_k_cu_e452a0da6thrust24THRUST_300001_SM_1000_NS12placeholders2_6E
	.align		8
        /*0130*/ 	.dword	_ZN34_INTERNAL_def844d7_4_k_cu_e452a0da6thrust24THRUST_300001_SM_1000_NS12placeholders2_7E
	.align		8
        /*0138*/ 	.dword	_ZN34_INTERNAL_def844d7_4_k_cu_e452a0da6thrust24THRUST_300001_SM_1000_NS12placeholders2_8E
	.align		8
        /*0140*/ 	.dword	_ZN34_INTERNAL_def844d7_4_k_cu_e452a0da6thrust24THRUST_300001_SM_1000_NS12placeholders2_9E
	.align		8
        /*0148*/ 	.dword	_ZN34_INTERNAL_def844d7_4_k_cu_e452a0da6thrust24THRUST_300001_SM_1000_NS12placeholders3_10E
	.align		8
        /*0150*/ 	.dword	_ZN34_INTERNAL_def844d7_4_k_cu_e452a0da6thrust24THRUST_300001_SM_1000_NS3seqE


//--------------------- .text._ZN3cub18CUB_300001_SM_10006detail9transform16transform_kernelINS2_10policy_hubILb1EN4cuda3std3__45tupleIJN6thrust24THRUST_300001_SM_1000_NS6detail15normal_iteratorINSA_10device_ptrIiEEEENSC_INSD_IPfEEEEEEEE10policy1000El15offset_pointersSI_JPiPSG_EEEvT0_iT1_T2_DpNS2_10kernel_argIT3_EE --------------------------
	.section	.text._ZN3cub18CUB_300001_SM_10006detail9transform16transform_kernelINS2_10policy_hubILb1EN4cuda3std3__45tupleIJN6thrust24THRUST_300001_SM_1000_NS6detail15normal_iteratorINSA_10device_ptrIiEEEENSC_INSD_IPfEEEEEEEE10policy1000El15offset_pointersSI_JPiPSG_EEEvT0_iT1_T2_DpNS2_10kernel_argIT3_EE,"ax",@progbits
	.align	128
        .global         _ZN3cub18CUB_300001_SM_10006detail9transform16transform_kernelINS2_10policy_hubILb1EN4cuda3std3__45tupleIJN6thrust24THRUST_300001_SM_1000_NS6detail15normal_iteratorINSA_10device_ptrIiEEEENSC_INSD_IPfEEEEEEEE10policy1000El15offset_pointersSI_JPiPSG_EEEvT0_iT1_T2_DpNS2_10kernel_argIT3_EE
        .type           _ZN3cub18CUB_300001_SM_10006detail9transform16transform_kernelINS2_10policy_hubILb1EN4cuda3std3__45tupleIJN6thrust24THRUST_300001_SM_1000_NS6detail15normal_iteratorINSA_10device_ptrIiEEEENSC_INSD_IPfEEEEEEEE10policy1000El15offset_pointersSI_JPiPSG_EEEvT0_iT1_T2_DpNS2_10kernel_argIT3_EE,@function
        .size           _ZN3cub18CUB_300001_SM_10006detail9transform16transform_kernelINS2_10policy_hubILb1EN4cuda3std3__45tupleIJN6thrust24THRUST_300001_SM_1000_NS6detail15normal_iteratorINSA_10device_ptrIiEEEENSC_INSD_IPfEEEEEEEE10policy1000El15offset_pointersSI_JPiPSG_EEEvT0_iT1_T2_DpNS2_10kernel_argIT3_EE,(.L_x_88 - _ZN3cub18CUB_300001_SM_10006detail9transform16transform_kernelINS2_10policy_hubILb1EN4cuda3std3__45tupleIJN6thrust24THRUST_300001_SM_1000_NS6detail15normal_iteratorINSA_10device_ptrIiEEEENSC_INSD_IPfEEEEEEEE10policy1000El15offset_pointersSI_JPiPSG_EEEvT0_iT1_T2_DpNS2_10kernel_argIT3_EE)
        .other          _ZN3cub18CUB_300001_SM_10006detail9transform16transform_kernelINS2_10policy_hubILb1EN4cuda3std3__45tupleIJN6thrust24THRUST_300001_SM_1000_NS6detail15normal_iteratorINSA_10device_ptrIiEEEENSC_INSD_IPfEEEEEEEE10policy1000El15offset_pointersSI_JPiPSG_EEEvT0_iT1_T2_DpNS2_10kernel_argIT3_EE,@"STO_CUDA_ENTRY STV_DEFAULT"
_ZN3cub18CUB_300001_SM_10006detail9transform16transform_kernelINS2_10policy_hubILb1EN4cuda3std3__45tupleIJN6thrust24THRUST_300001_SM_1000_NS6detail15normal_iteratorINSA_10device_ptrIiEEEENSC_INSD_IPfEEEEEEEE10policy1000El15offset_pointersSI_JPiPSG_EEEvT0_iT1_T2_DpNS2_10kernel_argIT3_EE:
.text._ZN3cub18CUB_300001_SM_10006detail9transform16transform_kernelINS2_10policy_hubILb1EN4cuda3std3__45tupleIJN6thrust24THRUST_300001_SM_1000_NS6detail15normal_iteratorINSA_10device_ptrIiEEEENSC_INSD_IPfEEEEEEEE10policy1000El15offset_pointersSI_JPiPSG_EEEvT0_iT1_T2_DpNS2_10kernel_argIT3_EE:
[----:B------:R-:W-:Y:S01]  /*0000*/  LDC R1, c[0x0][0x37c] ;  /* 0x0000df00ff017b82 */ /* 0x000fe20000000800 */
[----:B------:R-:W0:Y:S07]  /*0010*/  LDCU UR14, c[0x0][0x388] ;  /* 0x00007100ff0e77ac */ /* 0x000e2e0008000800 */
[----:B------:R-:W1:Y:S01]  /*0020*/  S2UR UR24, SR_CTAID.X ;  /* 0x00000000001879c3 */ /* 0x000e620000002500 */
[----:B------:R-:W2:Y:S01]  /*0030*/  S2R R9, SR_TID.X ;  /* 0x0000000000097919 */ /* 0x000ea20000002100 */
[----:B------:R-:W-:Y:S01]  /*0040*/  BSSY.RECONVERGENT B0, `(.L_x_0) ;  /* 0x000001f000007945 */ /* 0x000fe20003800200 */
[----:B------:R-:W3:Y:S01]  /*0050*/  LDCU.64 UR8, c[0x0][0x380] ;  /* 0x00007000ff0877ac */ /* 0x000ee20008000a00 */
[----:B0-----:R-:W-:-:S04]  /*0060*/  USHF.L.U32 UR10, UR14, 0x7, URZ ;  /* 0x000000070e0a7899 */ /* 0x001fc800080006ff */
[----:B------:R-:W-:Y:S02]  /*0070*/  USHF.R.S32.HI UR6, URZ, 0x1f, UR10 ;  /* 0x0000001fff067899 */ /* 0x000fe4000801140a */
[----:B-1----:R-:W-:Y:S02]  /*0080*/  UIMAD.WIDE.U32 UR20, UR10, UR24, URZ ;  /* 0x000000180a1472a5 */ /* 0x002fe4000f8e00ff */
[----:B------:R-:W-:Y:S02]  /*0090*/  UIMAD UR5, UR6, UR24, URZ ;  /* 0x00000018060572a4 */ /* 0x000fe4000f8e02ff */
[----:B---3--:R-:W-:Y:S02]  /*00a0*/  UIADD3 UR7, UP1, UPT, -UR20, UR8, URZ ;  /* 0x0000000814077290 */ /* 0x008fe4000ff3e1ff */
[----:B------:R-:W-:Y:S02]  /*00b0*/  UIADD3 UR5, UPT, UPT, UR21, UR5, URZ ;  /* 0x0000000515057290 */ /* 0x000fe4000fffe0ff */
[----:B------:R-:W-:Y:S01]  /*00c0*/  UISETP.LT.U32.AND UP0, UPT, UR7, UR10, UPT ;  /* 0x0000000a0700728c */ /* 0x000fe2000bf01070 */
[----:B--2---:R-:W-:Y:S01]  /*00d0*/  SHF.L.U32 R0, R9, 0x7, RZ ;  /* 0x0000000709007819 */ /* 0x004fe200000006ff */
[----:B------:R-:W-:-:S04]  /*00e0*/  UIADD3.X UR4, UPT, UPT, ~UR5, UR9, URZ, UP1, !UPT ;  /* 0x0000000905047290 */ /* 0x000fc80008ffe5ff */
[----:B------:R-:W-:-:S04]  /*00f0*/  UISETP.LT.AND.EX UP0, UPT, UR4, UR6, UPT, UP0 ;  /* 0x000000060400728c */ /* 0x000fc8000bf01300 */
[----:B------:R-:W-:-:S04]  /*0100*/  USEL UR7, UR7, UR10, UP0 ;  /* 0x0000000a07077287 */ /* 0x000fc80008000000 */
[----:B------:R-:W-:Y:S02]  /*0110*/  USHF.L.U32 UR11, UR7, 0x2, URZ ;  /* 0x00000002070b7899 */ /* 0x000fe400080006ff */
[----:B------:R-:W-:-:S04]  /*0120*/  USHF.L.U32 UR12, UR7, 0x3, URZ ;  /* 0x00000003070c7899 */ /* 0x000fc800080006ff */
[C---:B------:R-:W-:Y:S02]  /*0130*/  ISETP.GE.AND P0, PT, R0.reuse, UR11, PT ;  /* 0x0000000b00007c0c */ /* 0x040fe4000bf06270 */
[----:B------:R-:W-:-:S11]  /*0140*/  ISETP.GE.AND P1, PT, R0, UR12, PT ;  /* 0x0000000c00007c0c */ /* 0x000fd6000bf26270 */
[----:B------:R-:W-:Y:S05]  /*0150*/  @P0 BRA `(.L_x_1) ;  /* 0x0000000000340947 */ /* 0x000fea0003800000 */
[----:B------:R-:W0:Y:S01]  /*0160*/  LDCU.64 UR8, c[0x0][0x398] ;  /* 0x00007300ff0877ac */ /* 0x000e220008000a00 */
[----:B------:R-:W-:Y:S01]  /*0170*/  MOV R4, R0 ;  /* 0x0000000000047202 */ /* 0x000fe20000000f00 */
[----:B0-----:R-:W-:-:S04]  /*0180*/  ULEA UR4, UP0, UR20, UR8, 0x2 ;  /* 0x0000000814047291 */ /* 0x001fc8000f8010ff */
[----:B------:R-:W-:Y:S02]  /*0190*/  ULEA.HI.X UR6, UR20, UR9, UR5, 0x2, UP0 ;  /* 0x0000000914067291 */ /* 0x000fe400080f1405 */
[----:B------:R-:W-:-:S04]  /*01a0*/  MOV R2, UR4 ;  /* 0x0000000400027c02 */ /* 0x000fc80008000f00 */
[----:B------:R-:W-:-:S03]  /*01b0*/  MOV R3, UR6 ;  /* 0x0000000600037c02 */ /* 0x000fc60008000f00 */
[----:B------:R-:W-:-:S07]  /*01c0*/  IMAD.WIDE.U32 R2, R9, 0x80, R2 ;  /* 0x0000008009027825 */ /* 0x000fce00078e0002 */
.L_x_2:
[----:B------:R-:W-:Y:S01]  /*01d0*/  VIADD R4, R4, 0x4000 ;  /* 0x0000400004047836 */ /* 0x000fe20000000000 */
[----:B------:R0:W-:Y:S04]  /*01e0*/  CCTL.E.PF2 [R2] ;  /* 0x000000000200798f */ /* 0x0001e80000800100 */
[----:B------:R-:W-:Y:S02]  /*01f0*/  ISETP.GE.AND P0, PT, R4, UR11, PT ;  /* 0x0000000b04007c0c */ /* 0x000fe4000bf06270 */
[----:B0-----:R-:W-:-:S04]  /*0200*/  IADD3 R2, P2, PT, R2, 0x4000, RZ ;  /* 0x0000400002027810 */ /* 0x001fc80007f5e0ff */
[----:B------:R-:W-:-:S07]  /*0210*/  IADD3.X R3, PT, PT, RZ, R3, RZ, P2, !PT ;  /* 0x00000003ff037210 */ /* 0x000fce00017fe4ff */
[----:B------:R-:W-:Y:S05]  /*0220*/  @!P0 BRA `(.L_x_2) ;  /* 0xfffffffc00e88947 */ /* 0x000fea000383ffff */
.L_x_1:
[----:B------:R-:W-:Y:S05]  /*0230*/  BSYNC.RECONVERGENT B0 ;  /* 0x0000000000007941 */ /* 0x000fea0003800200 */
.L_x_0:
[----:B------:R-:W-:Y:S04]  /*0240*/  BSSY.RECONVERGENT B0, `(.L_x_3) ;  /* 0x000000e000007945 */ /* 0x000fe80003800200 */
[----:B------:R-:W-:Y:S05]  /*0250*/  @P1 BRA `(.L_x_4) ;  /* 0x0000000000301947 */ /* 0x000fea0003800000 */
[----:B------:R-:W0:Y:S02]  /*0260*/  LDCU.64 UR8, c[0x0][0x3a8] ;  /* 0x00007500ff0877ac */ /* 0x000e240008000a00 */
[----:B0-----:R-:W-:-:S04]  /*0270*/  ULEA UR4, UP0, UR20, UR8, 0x3 ;  /* 0x0000000814047291 */ /* 0x001fc8000f8018ff */
[----:B------:R-:W-:Y:S02]  /*0280*/  ULEA.HI.X UR6, UR20, UR9, UR5, 0x3, UP0 ;  /* 0x0000000914067291 */ /* 0x000fe400080f1c05 */
[----:B------:R-:W-:-:S04]  /*0290*/  MOV R2, UR4 ;  /* 0x0000000400027c02 */ /* 0x000fc80008000f00 */
[----:B------:R-:W-:-:S03]  /*02a0*/  MOV R3, UR6 ;  /* 0x0000000600037c02 */ /* 0x000fc60008000f00 */
[----:B------:R-:W-:-:S07]  /*02b0*/  IMAD.WIDE.U32 R2, R9, 0x80, R2 ;  /* 0x0000008009027825 */ /* 0x000fce00078e0002 */
.L_x_5:
[----:B------:R-:W-:Y:S01]  /*02c0*/  VIADD R0, R0, 0x4000 ;  /* 0x0000400000007836 */ /* 0x000fe20000000000 */
[----:B------:R0:W-:Y:S04]  /*02d0*/  CCTL.E.PF2 [R2] ;  /* 0x000000000200798f */ /* 0x0001e80000800100 */
[----:B------:R-:W-:Y:S02]  /*02e0*/  ISETP.GE.AND P0, PT, R0, UR12, PT ;  /* 0x0000000c00007c0c */ /* 0x000fe4000bf06270 */
[----:B0-----:R-:W-:-:S04]  /*02f0*/  IADD3 R2, P1, PT, R2, 0x4000, RZ ;  /* 0x0000400002027810 */ /* 0x001fc80007f3e0ff */
[----:B------:R-:W-:-:S07]  /*0300*/  IADD3.X R3, PT, PT, RZ, R3, RZ, P1, !PT ;  /* 0x00000003ff037210 */ /* 0x000fce0000ffe4ff */
[----:B------:R-:W-:Y:S05]  /*0310*/  @!P0 BRA `(.L_x_5) ;  /* 0xfffffffc00e88947 */ /* 0x000fea000383ffff */
.L_x_4:
[----:B------:R-:W-:Y:S05]  /*0320*/  BSYNC.RECONVERGENT B0 ;  /* 0x0000000000007941 */ /* 0x000fea0003800200 */
.L_x_3:
[----:B------:R-:W0:Y:S01]  /*0330*/  LDCU.128 UR16, c[0x0][0x390] ;  /* 0x00007200ff1077ac */ /* 0x000e220008000c00 */
[----:B------:R-:W1:Y:S01]  /*0340*/  LDCU.64 UR30, c[0x0][0x3a8] ;  /* 0x00007500ff1e77ac */ /* 0x000e620008000a00 */
[----:B------:R-:W-:Y:S02]  /*0350*/  USHF.L.U32 UR8, UR20, 0x2, URZ ;  /* 0x0000000214087899 */ /* 0x000fe400080006ff */
[----:B------:R-:W-:Y:S02]  /*0360*/  USHF.L.U32 UR9, UR20, 0x3, URZ ;  /* 0x0000000314097899 */ /* 0x000fe400080006ff */
[----:B------:R-:W-:Y:S02]  /*0370*/  UISETP.NE.AND UP0, UPT, UR10, UR7, UPT ;  /* 0x000000070a00728c */ /* 0x000fe4000bf05270 */
[----:B------:R-:W-:Y:S02]  /*0380*/  USHF.L.U64.HI UR13, UR20, 0x2, UR5 ;  /* 0x00000002140d7899 */ /* 0x000fe40008010205 */
[----:B------:R-:W-:-:S02]  /*0390*/  USHF.L.U64.HI UR11, UR20, 0x3, UR5 ;  /* 0x00000003140b7899 */ /* 0x000fc40008010205 */
[----:B0-----:R-:W-:Y:S02]  /*03a0*/  UIADD3 UR4, UP1, UPT, UR8, UR18, URZ ;  /* 0x0000001208047290 */ /* 0x001fe4000ff3e0ff */
[----:B------:R-:W-:Y:S02]  /*03b0*/  UIADD3 UR27, UP3, UPT, UR9, UR16, URZ ;  /* 0x00000010091b7290 */ /* 0x000fe4000ff7e0ff */
[----:B-1----:R-:W-:Y:S02]  /*03c0*/  UIADD3 UR25, UP2, UPT, UR9, UR30, URZ ;  /* 0x0000001e09197290 */ /* 0x002fe4000ff5e0ff */
[----:B------:R-:W-:Y:S01]  /*03d0*/  UIADD3.X UR6, UPT, UPT, UR13, UR19, URZ, UP1, !UPT ;  /* 0x000000130d067290 */ /* 0x000fe20008ffe4ff */
[----:B------:R-:W-:Y:S01]  /*03e0*/  MOV R2, UR4 ;  /* 0x0000000400027c02 */ /* 0x000fe20008000f00 */
[----:B------:R-:W-:Y:S01]  /*03f0*/  UIADD3.X UR26, UPT, UPT, UR11, UR31, URZ, UP2, !UPT ;  /* 0x0000001f0b1a7290 */ /* 0x000fe200097fe4ff */
[----:B------:R-:W-:Y:S01]  /*0400*/  IMAD.U32 R6, RZ, RZ, UR27 ;  /* 0x0000001bff067e24 */ /* 0x000fe2000f8e00ff */
[----:B------:R-:W-:Y:S01]  /*0410*/  UIADD3.X UR28, UPT, UPT, UR11, UR17, URZ, UP3, !UPT ;  /* 0x000000110b1c7290 */ /* 0x000fe20009ffe4ff */
[----:B------:R-:W-:Y:S01]  /*0420*/  MOV R4, UR25 ;  /* 0x0000001900047c02 */ /* 0x000fe20008000f00 */
[----:B------:R-:W0:Y:S01]  /*0430*/  LDCU.64 UR22, c[0x0][0x358] ;  /* 0x00006b00ff1677ac */ /* 0x000e220008000a00 */
[----:B------:R-:W-:-:S02]  /*0440*/  MOV R3, UR6 ;  /* 0x0000000600037c02 */ /* 0x000fc40008000f00 */
[----:B------:R-:W-:Y:S02]  /*0450*/  MOV R5, UR26 ;  /* 0x0000001a00057c02 */ /* 0x000fe40008000f00 */
[----:B------:R-:W-:Y:S01]  /*0460*/  MOV R7, UR28 ;  /* 0x0000001c00077c02 */ /* 0x000fe20008000f00 */
[----:B------:R-:W-:Y:S06]  /*0470*/  BRA.U !UP0, `(.L_x_6) ;  /* 0x0000000d087c7547 */ /* 0x000fec000b800000 */
[----:B------:R-:W-:-:S06]  /*0480*/  UISETP.GE.AND UP0, UPT, UR14, 0x1, UPT ;  /* 0x000000010e00788c */ /* 0x000fcc000bf06270 */
[----:B------:R-:W-:-:S13]  /*0490*/  PLOP3.LUT P0, PT, PT, PT, UP0, 0x80, 0x8 ;  /* 0x000000000008781c */ /* 0x000fda0003f0f008 */
[----:B0-----:R-:W-:Y:S05]  /*04a0*/  @!P0 EXIT ;  /* 0x000000000000894d */ /* 0x001fea0003800000 */
[----:B------:R-:W-:Y:S01]  /*04b0*/  UISETP.GE.U32.AND UP0, UPT, UR14, 0x8, UPT ;  /* 0x000000080e00788c */ /* 0x000fe2000bf06070 */
[----:B------:R-:W-:Y:S01]  /*04c0*/  IMAD.MOV.U32 R0, RZ, RZ, RZ ;  /* 0x000000ffff007224 */ /* 0x000fe200078e00ff */
[----:B------:R-:W-:-:S07]  /*04d0*/  ULOP3.LUT UR4, UR14, 0x7, URZ, 0xc0, !UPT ;  /* 0x000000070e047892 */ /* 0x000fce000f8ec0ff */
[----:B------:R-:W-:Y:S05]  /*04e0*/  BRA.U !UP0, `(.L_x_7) ;  /* 0x0000000908207547 */ /* 0x000fea000b800000 */
[----:B------:R-:W-:-:S13]  /*04f0*/  ISETP.GE.AND P1, PT, R9, UR7, PT ;  /* 0x0000000709007c0c */ /* 0x000fda000bf26270 */
[----:B------:R-:W-:-:S04]  /*0500*/  @!P1 IMAD.WIDE.U32 R16, R9, 0x4, R2 ;  /* 0x0000000409109825 */ /* 0x000fc800078e0002 */
[C---:B------:R-:W-:Y:S02]  /*0510*/  @!P1 IMAD.WIDE.U32 R18, R9.reuse, 0x8, R4 ;  /* 0x0000000809129825 */ /* 0x040fe400078e0004 */
[----:B------:R-:W2:Y:S04]  /*0520*/  @!P1 LDG.E R17, desc[UR22][R16.64] ;  /* 0x0000001610119981 */ /* 0x000ea8000c1e1900 */
[----:B------:R-:W2:Y:S01]  /*0530*/  @!P1 LDG.E.64 R18, desc[UR22][R18.64] ;  /* 0x0000001612129981 */ /* 0x000ea2000c1e1b00 */
[C---:B------:R-:W-:Y:S01]  /*0540*/  IADD3 R15, PT, PT, R9.reuse, 0x80, RZ ;  /* 0x00000080090f7810 */ /* 0x040fe20007ffe0ff */
[----:B------:R-:W-:-:S03]  /*0550*/  @!P1 IMAD.WIDE.U32 R22, R9, 0x8, R6 ;  /* 0x0000000809169825 */ /* 0x000fc600078e0006 */
[C---:B------:R-:W-:Y:S01]  /*0560*/  ISETP.GE.AND P0, PT, R15.reuse, UR7, PT ;  /* 0x000000070f007c0c */ /* 0x040fe2000bf06270 */
[----:B------:R-:W-:-:S04]  /*0570*/  IMAD.WIDE R10, R15, 0x4, R2 ;  /* 0x000000040f0a7825 */ /* 0x000fc800078e0202 */
[----:B------:R-:W-:-:S04]  /*0580*/  IMAD.WIDE R12, R15, 0x8, R4 ;  /* 0x000000080f0c7825 */ /* 0x000fc800078e0204 */
[----:B--2---:R-:W-:-:S05]  /*0590*/  @!P1 IMAD.WIDE R20, R17, 0x4, R18 ;  /* 0x0000000411149825 */ /* 0x004fca00078e0212 */
[----:B------:R0:W-:Y:S04]  /*05a0*/  @!P1 STG.E.64 desc[UR22][R22.64], R20 ;  /* 0x0000001416009986 */ /* 0x0001e8000c101b16 */
[----:B------:R-:W2:Y:S04]  /*05b0*/  @!P0 LDG.E R27, desc[UR22][R10.64] ;  /* 0x000000160a1b8981 */ /* 0x000ea8000c1e1900 */
[----:B------:R-:W2:Y:S01]  /*05c0*/  @!P0 LDG.E.64 R24, desc[UR22][R12.64] ;  /* 0x000000160c188981 */ /* 0x000ea2000c1e1b00 */
[C---:B------:R-:W-:Y:S01]  /*05d0*/  IADD3 R0, PT, PT, R9.reuse, 0x100, RZ ;  /* 0x0000010009007810 */ /* 0x040fe20007ffe0ff */
[----:B------:R-:W-:Y:S01]  /*05e0*/  ULOP3.LUT UR5, UR14, 0x7ffffff8, URZ, 0xc0, !UPT ;  /* 0x7ffffff80e057892 */ /* 0x000fe2000f8ec0ff */
[C---:B------:R-:W-:Y:S01]  /*05f0*/  IADD3 R14, PT, PT, R9.reuse, 0x200, RZ ;  /* 0x00000200090e7810 */ /* 0x040fe20007ffe0ff */
[----:B------:R-:W-:Y:S01]  /*0600*/  BSSY.RECONVERGENT B0, `(.L_x_8) ;  /* 0x0000015000007945 */ /* 0x000fe20003800200 */
[----:B------:R-:W-:Y:S01]  /*0610*/  ISETP.GE.AND P6, PT, R0, UR7, PT ;  /* 0x0000000700007c0c */ /* 0x000fe2000bfc6270 */
[C---:B------:R-:W-:Y:S01]  /*0620*/  VIADD R0, R9.reuse, 0x280 ;  /* 0x0000028009007836 */ /* 0x040fe20000000000 */
[----:B------:R-:W-:-:S02]  /*0630*/  IADD3 R8, PT, PT, R9, 0x180, RZ ;  /* 0x0000018009087810 */ /* 0x000fc40007ffe0ff */
[----:B------:R-:W-:Y:S01]  /*0640*/  ISETP.GE.AND P4, PT, R14, UR7, PT ;  /* 0x000000070e007c0c */ /* 0x000fe2000bf86270 */
[----:B------:R-:W-:Y:S01]  /*0650*/  IMAD.WIDE R14, R15, 0x8, R6 ;  /* 0x000000080f0e7825 */ /* 0x000fe200078e0206 */
[----:B------:R-:W-:Y:S02]  /*0660*/  ISETP.GE.AND P5, PT, R8, UR7, PT ;  /* 0x0000000708007c0c */ /* 0x000fe4000bfa6270 */
[----:B------:R-:W-:Y:S02]  /*0670*/  ISETP.GE.AND P3, PT, R0, UR7, PT ;  /* 0x0000000700007c0c */ /* 0x000fe4000bf66270 */
[C---:B------:R-:W-:Y:S02]  /*0680*/  IADD3 R8, PT, PT, R9.reuse, 0x300, RZ ;  /* 0x0000030009087810 */ /* 0x040fe40007ffe0ff */
[----:B------:R-:W-:Y:S02]  /*0690*/  IADD3 R16, PT, PT, R9, 0x380, RZ ;  /* 0x0000038009107810 */ /* 0x000fe40007ffe0ff */
[----:B------:R-:W-:-:S02]  /*06a0*/  MOV R0, UR5 ;  /* 0x0000000500007c02 */ /* 0x000fc40008000f00 */
[----:B------:R-:W-:Y:S02]  /*06b0*/  ISETP.GE.AND P2, PT, R8, UR7, PT ;  /* 0x0000000708007c0c */ /* 0x000fe4000bf46270 */
[----:B------:R-:W-:Y:S01]  /*06c0*/  ISETP.GE.AND P1, PT, R16, UR7, PT ;  /* 0x0000000710007c0c */ /* 0x000fe2000bf26270 */
[----:B--2---:R-:W-:-:S05]  /*06d0*/  @!P0 IMAD.WIDE R24, R27, 0x4, R24 ;  /* 0x000000041b188825 */ /* 0x004fca00078e0218 */
[----:B------:R0:W-:Y:S01]  /*06e0*/  @!P0 STG.E.64 desc[UR22][R14.64], R24 ;  /* 0x000000180e008986 */ /* 0x0001e2000c101b16 */
[----:B------:R-:W-:Y:S01]  /*06f0*/  ISETP.NE.AND P0, PT, R0, 0x8, PT ;  /* 0x000000080000780c */ /* 0x000fe20003f05270 */
[----:B------:R-:W-:-:S12]  /*0700*/  @P6 BRA `(.L_x_9) ;  /* 0x0000000000106947 */ /* 0x000fd80003800000 */
[----:B------:R-:W2:Y:S04]  /*0710*/  LDG.E R19, desc[UR22][R10.64+0x200] ;  /* 0x000200160a137981 */ /* 0x000ea8000c1e1900 */
[----:B------:R-:W2:Y:S02]  /*0720*/  LDG.E.64 R16, desc[UR22][R12.64+0x400] ;  /* 0x000400160c107981 */ /* 0x000ea4000c1e1b00 */
[----:B--2---:R-:W-:-:S05]  /*0730*/  IMAD.WIDE R16, R19, 0x4, R16 ;  /* 0x0000000413107825 */ /* 0x004fca00078e0210 */
[----:B------:R1:W-:Y:S02]  /*0740*/  STG.E.64 desc[UR22][R14.64+0x400], R16 ;  /* 0x000400100e007986 */ /* 0x0003e4000c101b16 */
.L_x_9:
[----:B------:R-:W-:Y:S05]  /*0750*/  BSYNC.RECONVERGENT B0 ;  /* 0x0000000000007941 */ /* 0x000fea0003800200 */
.L_x_8:
[----:B------:R-:W-:Y:S04]  /*0760*/  BSSY.RECONVERGENT B0, `(.L_x_10) ;  /* 0x0000006000007945 */ /* 0x000fe80003800200 */
[----:B------:R-:W-:Y:S05]  /*0770*/  @P5 BRA `(.L_x_11) ;  /* 0x0000000000105947 */ /* 0x000fea0003800000 */
[----:B------:R-:W2:Y:S04]  /*0780*/  LDG.E R19, desc[UR22][R10.64+0x400] ;  /* 0x000400160a137981 */ /* 0x000ea8000c1e1900 */
[----:B-1----:R-:W2:Y:S02]  /*0790*/  LDG.E.64 R16, desc[UR22][R12.64+0x800] ;  /* 0x000800160c107981 */ /* 0x002ea4000c1e1b00 */
[----:B--2---:R-:W-:-:S05]  /*07a0*/  IMAD.WIDE R16, R19, 0x4, R16 ;  /* 0x0000000413107825 */ /* 0x004fca00078e0210 */
[----:B------:R2:W-:Y:S02]  /*07b0*/  STG.E.64 desc[UR22][R14.64+0x800], R16 ;  /* 0x000800100e007986 */ /* 0x0005e4000c101b16 */
.L_x_11:
[----:B------:R-:W-:Y:S05]  /*07c0*/  BSYNC.RECONVERGENT B0 ;  /* 0x0000000000007941 */ /* 0x000fea0003800200 */
.L_x_10:
[----:B------:R-:W-:Y:S04]  /*07d0*/  BSSY.RECONVERGENT B0, `(.L_x_12) ;  /* 0x0000006000007945 */ /* 0x000fe80003800200 */
[----:B------:R-:W-:Y:S05]  /*07e0*/  @P4 BRA `(.L_x_13) ;  /* 0x0000000000104947 */ /* 0x000fea0003800000 */
[----:B------:R-:W3:Y:S04]  /*07f0*/  LDG.E R19, desc[UR22][R10.64+0x600] ;  /* 0x000600160a137981 */ /* 0x000ee8000c1e1900 */
[----:B-12---:R-:W3:Y:S02]  /*0800*/  LDG.E.64 R16, desc[UR22][R12.64+0xc00] ;  /* 0x000c00160c107981 */ /* 0x006ee4000c1e1b00 */
[----:B---3--:R-:W-:-:S05]  /*0810*/  IMAD.WIDE R16, R19, 0x4, R16 ;  /* 0x0000000413107825 */ /* 0x008fca00078e0210 */
[----:B------:R3:W-:Y:S02]  /*0820*/  STG.E.64 desc[UR22][R14.64+0xc00], R16 ;  /* 0x000c00100e007986 */ /* 0x0007e4000c101b16 */
.L_x_13:
[----:B------:R-:W-:Y:S05]  /*0830*/  BSYNC.RECONVERGENT B0 ;  /* 0x0000000000007941 */ /* 0x000fea0003800200 */
.L_x_12:
[----:B------:R-:W-:Y:S04]  /*0840*/  BSSY.RECONVERGENT B0, `(.L_x_14) ;  /* 0x0000006000007945 */ /* 0x000fe80003800200 */
[----:B------:R-:W-:Y:S05]  /*0850*/  @P3 BRA `(.L_x_15) ;  /* 0x0000000000103947 */ /* 0x000fea0003800000 */
[----:B------:R-:W4:Y:S04]  /*0860*/  LDG.E R19, desc[UR22][R10.64+0x800] ;  /* 0x000800160a137981 */ /* 0x000f28000c1e1900 */
[----:B-123--:R-:W4:Y:S02]  /*0870*/  LDG.E.64 R16, desc[UR22][R12.64+0x1000] ;  /* 0x001000160c107981 */ /* 0x00ef24000c1e1b00 */
[----:B----4-:R-:W-:-:S05]  /*0880*/  IMAD.WIDE R16, R19, 0x4, R16 ;  /* 0x0000000413107825 */ /* 0x010fca00078e0210 */
[----:B------:R4:W-:Y:S02]  /*0890*/  STG.E.64 desc[UR22][R14.64+0x1000], R16 ;  /* 0x001000100e007986 */ /* 0x0009e4000c101b16 */
.L_x_15:
[----:B------:R-:W-:Y:S05]  /*08a0*/  BSYNC.RECONVERGENT B0 ;  /* 0x0000000000007941 */ /* 0x000fea0003800200 */
.L_x_14:
[----:B------:R-:W-:Y:S04]  /*08b0*/  BSSY.RECONVERGENT B0, `(.L_x_16) ;  /* 0x0000006000007945 */ /* 0x000fe80003800200 */
[----:B------:R-:W-:Y:S05]  /*08c0*/  @P2 BRA `(.L_x_17) ;  /* 0x0000000000102947 */ /* 0x000fea0003800000 */
[----:B------:R-:W5:Y:S04]  /*08d0*/  LDG.E R19, desc[UR22][R10.64+0xa00] ;  /* 0x000a00160a137981 */ /* 0x000f68000c1e1900 */
[----:B-1234-:R-:W5:Y:S02]  /*08e0*/  LDG.E.64 R16, desc[UR22][R12.64+0x1400] ;  /* 0x001400160c107981 */ /* 0x01ef64000c1e1b00 */
[----:B-----5:R-:W-:-:S05]  /*08f0*/  IMAD.WIDE R16, R19, 0x4, R16 ;  /* 0x0000000413107825 */ /* 0x020fca00078e0210 */
[----:B------:R1:W-:Y:S02]  /*0900*/  STG.E.64 desc[UR22][R14.64+0x1400], R16 ;  /* 0x001400100e007986 */ /* 0x0003e4000c101b16 */
.L_x_17:
[----:B------:R-:W-:Y:S05]  /*0910*/  BSYNC.RECONVERGENT B0 ;  /* 0x0000000000007941 */ /* 0x000fea0003800200 */
.L_x_16:
[----:B------:R-:W-:Y:S04]  /*0920*/  BSSY.RECONVERGENT B0, `(.L_x_18) ;  /* 0x0000006000007945 */ /* 0x000fe80003800200 */
[----:B------:R-:W-:Y:S05]  /*0930*/  @P1 BRA `(.L_x_19) ;  /* 0x0000000000101947 */ /* 0x000fea0003800000 */
[----:B-1234-:R-:W2:Y:S04]  /*0940*/  LDG.E R17, desc[UR22][R10.64+0xc00] ;  /* 0x000c00160a117981 */ /* 0x01eea8000c1e1900 */
[----:B------:R-:W2:Y:S02]  /*0950*/  LDG.E.64 R12, desc[UR22][R12.64+0x1800] ;  /* 0x001800160c0c7981 */ /* 0x000ea4000c1e1b00 */
[----:B--2---:R-:W-:-:S05]  /*0960*/  IMAD.WIDE R16, R17, 0x4, R12 ;  /* 0x0000000411107825 */ /* 0x004fca00078e020c */
[----:B------:R1:W-:Y:S02]  /*0970*/  STG.E.64 desc[UR22][R14.64+0x1800], R16 ;  /* 0x001800100e007986 */ /* 0x0003e4000c101b16 */
.L_x_19:
[----:B------:R-:W-:Y:S05]  /*0980*/  BSYNC.RECONVERGENT B0 ;  /* 0x0000000000007941 */ /* 0x000fea0003800200 */
.L_x_18:
[----:B------:R-:W-:Y:S05]  /*0990*/  @!P0 BRA `(.L_x_7) ;  /* 0x0000000000f48947 */ /* 0x000fea0003800000 */
[----:B------:R-:W-:-:S07]  /*09a0*/  HFMA2 R8, -RZ, RZ, 0, 4.76837158203125e-07 ;  /* 0x00000008ff087431 */ /* 0x000fce00000001ff */
.L_x_22:
[----:B01234-:R-:W-:-:S05]  /*09b0*/  IMAD R17, R8, 0x80, R9 ;  /* 0x0000008008117824 */ /* 0x01ffca00078e0209 */
[----:B------:R-:W-:-:S13]  /*09c0*/  ISETP.GE.AND P0, PT, R17, UR7, PT ;  /* 0x0000000711007c0c */ /* 0x000fda000bf06270 */
[----:B------:R-:W-:-:S04]  /*09d0*/  @!P0 IMAD.WIDE.U32 R10, R17, 0x4, R2 ;  /* 0x00000004110a8825 */ /* 0x000fc800078e0002 */
[C---:B0-----:R-:W-:Y:S02]  /*09e0*/  @!P0 IMAD.WIDE.U32 R20, R17.reuse, 0x8, R4 ;  /* 0x0000000811148825 */ /* 0x041fe400078e0004 */
        /* <DEDUP_REMOVED lines=11> */
[----:B------:R-:W-:-:S04]  /*0aa0*/  IADD3 R10, PT, PT, R17, 0x100, RZ ;  /* 0x00000100110a7810 */ /* 0x000fc80007ffe0ff */
[----:B------:R-:W-:Y:S01]  /*0ab0*/  ISETP.GE.AND P0, PT, R10, UR7, PT ;  /* 0x000000070a007c0c */ /* 0x000fe2000bf06270 */
[----:B------:R-:W-:-:S04]  /*0ac0*/  IMAD.WIDE R10, R29, 0x8, R6 ;  /* 0x000000081d0a7825 */ /* 0x000fc800078e0206 */
[----:B--2---:R-:W-:-:S05]  /*0ad0*/  @!P1 IMAD.WIDE R20, R27, 0x4, R18 ;  /* 0x000000041b149825 */ /* 0x004fca00078e0212 */
[----:B------:R1:W-:Y:S04]  /*0ae0*/  @!P1 STG.E.64 desc[UR22][R10.64], R20 ;  /* 0x000000140a009986 */ /* 0x0003e8000c101b16 */
[----:B------:R-:W0:Y:S04]  /*0af0*/  @!P0 LDG.E R27, desc[UR22][R12.64+0x200] ;  /* 0x000200160c1b8981 */ /* 0x000e28000c1e1900 */
[----:B------:R-:W0:Y:S01]  /*0b00*/  @!P0 LDG.E.64 R18, desc[UR22][R14.64+0x400] ;  /* 0x000400160e128981 */ /* 0x000e22000c1e1b00 */
[----:B------:R-:W-:-:S04]  /*0b10*/  IADD3 R16, PT, PT, R17, 0x180, RZ ;  /* 0x0000018011107810 */ /* 0x000fc80007ffe0ff */
[----:B------:R-:W-:Y:S01]  /*0b20*/  ISETP.GE.AND P1, PT, R16, UR7, PT ;  /* 0x0000000710007c0c */ /* 0x000fe2000bf26270 */
[----:B0-----:R-:W-:-:S05]  /*0b30*/  @!P0 IMAD.WIDE R22, R27, 0x4, R18 ;  /* 0x000000041b168825 */ /* 0x001fca00078e0212 */
[----:B------:R0:W-:Y:S07]  /*0b40*/  @!P0 STG.E.64 desc[UR22][R10.64+0x400], R22 ;  /* 0x000400160a008986 */ /* 0x0001ee000c101b16 */
[----:B------:R-:W1:Y:S04]  /*0b50*/  @!P1 LDG.E R25, desc[UR22][R12.64+0x400] ;  /* 0x000400160c199981 */ /* 0x000e68000c1e1900 */
[----:B------:R-:W1:Y:S01]  /*0b60*/  @!P1 LDG.E.64 R18, desc[UR22][R14.64+0x800] ;  /* 0x000800160e129981 */ /* 0x000e62000c1e1b00 */
[----:B------:R-:W-:-:S04]  /*0b70*/  IADD3 R16, PT, PT, R17, 0x200, RZ ;  /* 0x0000020011107810 */ /* 0x000fc80007ffe0ff */
[----:B------:R-:W-:Y:S01]  /*0b80*/  ISETP.GE.AND P0, PT, R16, UR7, PT ;  /* 0x0000000710007c0c */ /* 0x000fe2000bf06270 */
[----:B------:R-:W-:Y:S02]  /*0b90*/  VIADD R16, R17, 0x280 ;  /* 0x0000028011107836 */ /* 0x000fe40000000000 */
[----:B-1----:R-:W-:-:S05]  /*0ba0*/  @!P1 IMAD.WIDE R20, R25, 0x4, R18 ;  /* 0x0000000419149825 */ /* 0x002fca00078e0212 */
[----:B------:R1:W-:Y:S05]  /*0bb0*/  @!P1 STG.E.64 desc[UR22][R10.64+0x800], R20 ;  /* 0x000800140a009986 */ /* 0x0003ea000c101b16 */
[----:B------:R-:W0:Y:S04]  /*0bc0*/  @!P0 LDG.E R25, desc[UR22][R12.64+0x600] ;  /* 0x000600160c198981 */ /* 0x000e28000c1e1900 */
[----:B------:R-:W0:Y:S01]  /*0bd0*/  @!P0 LDG.E.64 R18, desc[UR22][R14.64+0xc00] ;  /* 0x000c00160e128981 */ /* 0x000e22000c1e1b00 */
[----:B------:R-:W-:-:S02]  /*0be0*/  ISETP.GE.AND P1, PT, R16, UR7, PT ;  /* 0x0000000710007c0c */ /* 0x000fc4000bf26270 */
[----:B------:R-:W-:Y:S01]  /*0bf0*/  IADD3 R16, PT, PT, R17, 0x300, RZ ;  /* 0x0000030011107810 */ /* 0x000fe20007ffe0ff */
[----:B0-----:R-:W-:-:S05]  /*0c00*/  @!P0 IMAD.WIDE R22, R25, 0x4, R18 ;  /* 0x0000000419168825 */ /* 0x001fca00078e0212 */
[----:B------:R0:W-:Y:S05]  /*0c10*/  @!P0 STG.E.64 desc[UR22][R10.64+0xc00], R22 ;  /* 0x000c00160a008986 */ /* 0x0001ea000c101b16 */
[----:B------:R-:W1:Y:S04]  /*0c20*/  @!P1 LDG.E R25, desc[UR22][R12.64+0x800] ;  /* 0x000800160c199981 */ /* 0x000e68000c1e1900 */
[----:B------:R-:W1:Y:S01]  /*0c30*/  @!P1 LDG.E.64 R18, desc[UR22][R14.64+0x1000] ;  /* 0x001000160e129981 */ /* 0x000e62000c1e1b00 */
[----:B------:R-:W-:Y:S01]  /*0c40*/  ISETP.GE.AND P0, PT, R16, UR7, PT ;  /* 0x0000000710007c0c */ /* 0x000fe2000bf06270 */
[----:B-1----:R-:W-:-:S05]  /*0c50*/  @!P1 IMAD.WIDE R20, R25, 0x4, R18 ;  /* 0x0000000419149825 */ /* 0x002fca00078e0212 */
[----:B------:R0:W-:Y:S07]  /*0c60*/  @!P1 STG.E.64 desc[UR22][R10.64+0x1000], R20 ;  /* 0x001000140a009986 */ /* 0x0001ee000c101b16 */
[----:B------:R-:W2:Y:S04]  /*0c70*/  @!P0 LDG.E R25, desc[UR22][R12.64+0xa00] ;  /* 0x000a00160c198981 */ /* 0x000ea8000c1e1900 */
[----:B------:R-:W2:Y:S01]  /*0c80*/  @!P0 LDG.E.64 R18, desc[UR22][R14.64+0x1400] ;  /* 0x001400160e128981 */ /* 0x000ea2000c1e1b00 */
[----:B------:R-:W-:Y:S01]  /*0c90*/  IADD3 R17, PT, PT, R17, 0x380, RZ ;  /* 0x0000038011117810 */ /* 0x000fe20007ffe0ff */
[----:B------:R-:W-:Y:S01]  /*0ca0*/  BSSY.RECONVERGENT B0, `(.L_x_20) ;  /* 0x000000b000007945 */ /* 0x000fe20003800200 */
[----:B------:R-:W-:-:S04]  /*0cb0*/  IADD3 R8, PT, PT, R8, 0x8, RZ ;  /* 0x0000000808087810 */ /* 0x000fc80007ffe0ff */
[----:B------:R-:W-:Y:S01]  /*0cc0*/  ISETP.NE.AND P1, PT, R8, R0, PT ;  /* 0x000000000800720c */ /* 0x000fe20003f25270 */
[----:B--2---:R-:W-:-:S05]  /*0cd0*/  @!P0 IMAD.WIDE R18, R25, 0x4, R18 ;  /* 0x0000000419128825 */ /* 0x004fca00078e0212 */
[----:B------:R0:W-:Y:S01]  /*0ce0*/  @!P0 STG.E.64 desc[UR22][R10.64+0x1400], R18 ;  /* 0x001400120a008986 */ /* 0x0001e2000c101b16 */
[----:B------:R-:W-:-:S13]  /*0cf0*/  ISETP.GE.AND P0, PT, R17, UR7, PT ;  /* 0x0000000711007c0c */ /* 0x000fda000bf06270 */
[----:B0-----:R-:W-:Y:S05]  /*0d00*/  @P0 BRA `(.L_x_21) ;  /* 0x0000000000100947 */ /* 0x001fea0003800000 */
[----:B------:R-:W2:Y:S04]  /*0d10*/  LDG.E R17, desc[UR22][R12.64+0xc00] ;  /* 0x000c00160c117981 */ /* 0x000ea8000c1e1900 */
[----:B------:R-:W2:Y:S02]  /*0d20*/  LDG.E.64 R14, desc[UR22][R14.64+0x1800] ;  /* 0x001800160e0e7981 */ /* 0x000ea4000c1e1b00 */
[----:B--2---:R-:W-:-:S05]  /*0d30*/  IMAD.WIDE R16, R17, 0x4, R14 ;  /* 0x0000000411107825 */ /* 0x004fca00078e020e */
[----:B------:R0:W-:Y:S02]  /*0d40*/  STG.E.64 desc[UR22][R10.64+0x1800], R16 ;  /* 0x001800100a007986 */ /* 0x0001e4000c101b16 */
.L_x_21:
[----:B------:R-:W-:Y:S05]  /*0d50*/  BSYNC.RECONVERGENT B0 ;  /* 0x0000000000007941 */ /* 0x000fea0003800200 */
.L_x_20:
[----:B------:R-:W-:Y:S05]  /*0d60*/  @P1 BRA `(.L_x_22) ;  /* 0xfffffffc00101947 */ /* 0x000fea000383ffff */
.L_x_7:
[----:B------:R-:W-:-:S13]  /*0d70*/  ISETP.NE.AND P0, PT, RZ, UR4, PT ;  /* 0x00000004ff007c0c */ /* 0x000fda000bf05270 */
[----:B------:R-:W-:Y:S05]  /*0d80*/  @!P0 EXIT ;  /* 0x000000000000894d */ /* 0x000fea0003800000 */
[----:B------:R-:W0:Y:S01]  /*0d90*/  LDC R8, c[0x0][0x388] ;  /* 0x0000e200ff087b82 */ /* 0x000e220000000800 */
[----:B------:R-:W-:Y:S01]  /*0da0*/  UISETP.GE.U32.AND UP0, UPT, UR4, 0x4, UPT ;  /* 0x000000040400788c */ /* 0x000fe2000bf06070 */
[----:B0-----:R-:W-:-:S04]  /*0db0*/  LOP3.LUT R10, R8, 0x3, RZ, 0xc0, !PT ;  /* 0x00000003080a7812 */ /* 0x001fc800078ec0ff */
[----:B------:R-:W-:-:S04]  /*0dc0*/  ISETP.NE.AND P2, PT, R10, RZ, PT ;  /* 0x000000ff0a00720c */ /* 0x000fc80003f45270 */
[----:B------:R-:W-:Y:S09]  /*0dd0*/  BRA.U !UP0, `(.L_x_23) ;  /* 0x0000000108947547 */ /* 0x000ff2000b800000 */
[----:B------:R-:W-:-:S04]  /*0de0*/  LEA R11, R0, R9, 0x7 ;  /* 0x00000009000b7211 */ /* 0x000fc800078e38ff */
[----:B------:R-:W-:-:S13]  /*0df0*/  ISETP.GE.AND P0, PT, R11, UR7, PT ;  /* 0x000000070b007c0c */ /* 0x000fda000bf06270 */
[----:B-1234-:R-:W-:-:S04]  /*0e00*/  @!P0 IMAD.WIDE R14, R11, 0x4, R2 ;  /* 0x000000040b0e8825 */ /* 0x01efc800078e0202 */
[C---:B------:R-:W-:Y:S02]  /*0e10*/  @!P0 IMAD.WIDE R16, R11.reuse, 0x8, R4 ;  /* 0x000000080b108825 */ /* 0x040fe400078e0204 */
[----:B------:R-:W2:Y:S04]  /*0e20*/  @!P0 LDG.E R15, desc[UR22][R14.64] ;  /* 0x000000160e0f8981 */ /* 0x000ea8000c1e1900 */
[----:B------:R-:W2:Y:S01]  /*0e30*/  @!P0 LDG.E.64 R16, desc[UR22][R16.64] ;  /* 0x0000001610108981 */ /* 0x000ea2000c1e1b00 */
[C---:B------:R-:W-:Y:S02]  /*0e40*/  VIADD R25, R11.reuse, 0x80 ;  /* 0x000000800b197836 */ /* 0x040fe40000000000 */
[----:B------:R-:W-:-:S03]  /*0e50*/  @!P0 IMAD.WIDE R12, R11, 0x8, R6 ;  /* 0x000000080b0c8825 */ /* 0x000fc600078e0206 */
[----:B------:R-:W-:-:S13]  /*0e60*/  ISETP.GE.AND P1, PT, R25, UR7, PT ;  /* 0x0000000719007c0c */ /* 0x000fda000bf26270 */
[----:B------:R-:W-:-:S04]  /*0e70*/  @!P1 IMAD.WIDE R20, R25, 0x4, R2 ;  /* 0x0000000419149825 */ /* 0x000fc800078e0202 */
[----:B------:R-:W-:-:S04]  /*0e80*/  @!P1 IMAD.WIDE R22, R25, 0x8, R4 ;  /* 0x0000000819169825 */ /* 0x000fc800078e0204 */
[----:B--2---:R-:W-:-:S05]  /*0e90*/  @!P0 IMAD.WIDE R18, R15, 0x4, R16 ;  /* 0x000000040f128825 */ /* 0x004fca00078e0210 */
[----:B------:R0:W-:Y:S04]  /*0ea0*/  @!P0 STG.E.64 desc[UR22][R12.64], R18 ;  /* 0x000000120c008986 */ /* 0x0001e8000c101b16 */
[----:B------:R-:W2:Y:S04]  /*0eb0*/  @!P1 LDG.E R21, desc[UR22][R20.64] ;  /* 0x0000001614159981 */ /* 0x000ea8000c1e1900 */
[----:B------:R-:W2:Y:S01]  /*0ec0*/  @!P1 LDG.E.64 R22, desc[UR22][R22.64] ;  /* 0x0000001616169981 */ /* 0x000ea2000c1e1b00 */
[----:B------:R-:W-:Y:S01]  /*0ed0*/  IADD3 R29, PT, PT, R11, 0x100, RZ ;  /* 0x000001000b1d7810 */ /* 0x000fe20007ffe0ff */
        /* <DEDUP_REMOVED lines=9> */
[----:B0-----:R-:W-:-:S03]  /*0f70*/  @!P0 IMAD.WIDE R18, R29, 0x8, R6 ;  /* 0x000000081d128825 */ /* 0x001fc600078e0206 */
[----:B------:R-:W-:-:S13]  /*0f80*/  ISETP.GE.AND P1, PT, R11, UR7, PT ;  /* 0x000000070b007c0c */ /* 0x000fda000bf26270 */
[----:B------:R-:W-:-:S04]  /*0f90*/  @!P1 IMAD.WIDE R20, R11, 0x4, R2 ;  /* 0x000000040b149825 */ /* 0x000fc800078e0202 */
[----:B------:R-:W-:-:S04]  /*0fa0*/  @!P1 IMAD.WIDE R22, R11, 0x8, R4 ;  /* 0x000000080b169825 */ /* 0x000fc800078e0204 */
[----:B--2---:R-:W-:-:S05]  /*0fb0*/  @!P0 IMAD.WIDE R12, R25, 0x4, R26 ;  /* 0x00000004190c8825 */ /* 0x004fca00078e021a */
[----:B------:R0:W-:Y:S04]  /*0fc0*/  @!P0 STG.E.64 desc[UR22][R18.64], R12 ;  /* 0x0000000c12008986 */ /* 0x0001e8000c101b16 */
[----:B------:R-:W2:Y:S04]  /*0fd0*/  @!P1 LDG.E R21, desc[UR22][R20.64] ;  /* 0x0000001614159981 */ /* 0x000ea8000c1e1900 */
[----:B------:R-:W2:Y:S01]  /*0fe0*/  @!P1 LDG.E.64 R22, desc[UR22][R22.64] ;  /* 0x0000001616169981 */ /* 0x000ea2000c1e1b00 */
[----:B-1----:R-:W-:Y:S01]  /*0ff0*/  @!P1 IMAD.WIDE R16, R11, 0x8, R6 ;  /* 0x000000080b109825 */ /* 0x002fe200078e0206 */
[----:B------:R-:W-:-:S03]  /*1000*/  IADD3 R0, PT, PT, R0, 0x4, RZ ;  /* 0x0000000400007810 */ /* 0x000fc60007ffe0ff */
[----:B--2---:R-:W-:-:S05]  /*1010*/  @!P1 IMAD.WIDE R14, R21, 0x4, R22 ;  /* 0x00000004150e9825 */ /* 0x004fca00078e0216 */
[----:B------:R0:W-:Y:S02]  /*1020*/  @!P1 STG.E.64 desc[UR22][R16.64], R14 ;  /* 0x0000000e10009986 */ /* 0x0001e4000c101b16 */
.L_x_23:
[----:B------:R-:W-:Y:S05]  /*1030*/  @!P2 EXIT ;  /* 0x000000000000a94d */ /* 0x000fea0003800000 */
[----:B------:R-:W-:Y:S02]  /*1040*/  ISETP.NE.AND P0, PT, R10, 0x1, PT ;  /* 0x000000010a00780c */ /* 0x000fe40003f05270 */
[----:B------:R-:W-:-:S04]  /*1050*/  LOP3.LUT R8, R8, 0x1, RZ, 0xc0, !PT ;  /* 0x0000000108087812 */ /* 0x000fc800078ec0ff */
[----:B------:R-:W-:-:S07]  /*1060*/  ISETP.NE.U32.AND P2, PT, R8, 0x1, PT ;  /* 0x000000010800780c */ /* 0x000fce0003f45070 */
[----:B------:R-:W-:Y:S06]  /*1070*/  @!P0 BRA `(.L_x_24) ;  /* 0x00000000004c8947 */ /* 0x000fec0003800000 */
[----:B01234-:R-:W-:-:S04]  /*1080*/  LEA R17, R0, R9, 0x7 ;  /* 0x0000000900117211 */ /* 0x01ffc800078e38ff */
[----:B------:R-:W-:-:S13]  /*1090*/  ISETP.GE.AND P0, PT, R17, UR7, PT ;  /* 0x0000000711007c0c */ /* 0x000fda000bf06270 */
[----:B------:R-:W-:-:S04]  /*10a0*/  @!P0 IMAD.WIDE R10, R17, 0x4, R2 ;  /* 0x00000004110a8825 */ /* 0x000fc800078e0202 */
        /* <DEDUP_REMOVED lines=12> */
[----:B------:R-:W-:Y:S01]  /*1170*/  @!P1 IMAD.WIDE R22, R23, 0x8, R6 ;  /* 0x0000000817169825 */ /* 0x000fe200078e0206 */
[----:B------:R-:W-:-:S03]  /*1180*/  IADD3 R0, PT, PT, R0, 0x2, RZ ;  /* 0x0000000200007810 */ /* 0x000fc60007ffe0ff */
[----:B--2---:R-:W-:-:S05]  /*1190*/  @!P1 IMAD.WIDE R10, R19, 0x4, R20 ;  /* 0x00000004130a9825 */ /* 0x004fca00078e0214 */
[----:B------:R0:W-:Y:S02]  /*11a0*/  @!P1 STG.E.64 desc[UR22][R22.64], R10 ;  /* 0x0000000a16009986 */ /* 0x0001e4000c101b16 */
.L_x_24:
[----:B------:R-:W-:Y:S05]  /*11b0*/  @P2 EXIT ;  /* 0x000000000000294d */ /* 0x000fea0003800000 */
[----:B------:R-:W-:-:S04]  /*11c0*/  LEA R9, R0, R9, 0x7 ;  /* 0x0000000900097211 */ /* 0x000fc800078e38ff */
[----:B------:R-:W-:-:S13]  /*11d0*/  ISETP.GE.AND P0, PT, R9, UR7, PT ;  /* 0x0000000709007c0c */ /* 0x000fda000bf06270 */
[----:B------:R-:W-:Y:S05]  /*11e0*/  @P0 EXIT ;  /* 0x000000000000094d */ /* 0x000fea0003800000 */
[----:B------:R-:W-:-:S04]  /*11f0*/  IMAD.WIDE R2, R9, 0x4, R2 ;  /* 0x0000000409027825 */ /* 0x000fc800078e0202 */
[C---:B------:R-:W-:Y:S02]  /*1200*/  IMAD.WIDE R4, R9.reuse, 0x8, R4 ;  /* 0x0000000809047825 */ /* 0x040fe400078e0204 */
[----:B------:R-:W5:Y:S04]  /*1210*/  LDG.E R3, desc[UR22][R2.64] ;  /* 0x0000001602037981 */ /* 0x000f68000c1e1900 */
[----:B------:R-:W5:Y:S01]  /*1220*/  LDG.E.64 R4, desc[UR22][R4.64] ;  /* 0x0000001604047981 */ /* 0x000f62000c1e1b00 */
[----:B------:R-:W-:-:S04]  /*1230*/  IMAD.WIDE R8, R9, 0x8, R6 ;  /* 0x0000000809087825 */ /* 0x000fc800078e0206 */
[----:B-----5:R-:W-:-:S05]  /*1240*/  IMAD.WIDE R6, R3, 0x4, R4 ;  /* 0x0000000403067825 */ /* 0x020fca00078e0204 */
[----:B------:R-:W-:Y:S01]  /*1250*/  STG.E.64 desc[UR22][R8.64], R6 ;  /* 0x0000000608007986 */ /* 0x000fe2000c101b16 */
[----:B------:R-:W-:Y:S05]  /*1260*/  EXIT ;  /* 0x000000000000794d */ /* 0x000fea0003800000 */
.L_x_6:
[----:B------:R-:W-:-:S06]  /*1270*/  UISETP.GE.AND UP0, UPT, UR14, 0x1, UPT ;  /* 0x000000010e00788c */ /* 0x000fcc000bf06270 */
[----:B------:R-:W-:-:S13]  /*1280*/  PLOP3.LUT P0, PT, PT, PT, UP0, 0x80, 0x8 ;  /* 0x000000000008781c */ /* 0x000fda0003f0f008 */
[----:B0-----:R-:W-:Y:S05]  /*1290*/  @!P0 EXIT ;  /* 0x000000000000894d */ /* 0x001fea0003800000 */
[----:B------:R-:W0:Y:S01]  /*12a0*/  LDCU UR12, c[0x0][0x388] ;  /* 0x00007100ff0c77ac */ /* 0x000e220008000800 */
[----:B------:R-:W-:Y:S01]  /*12b0*/  UISETP.GE.U32.AND UP0, UPT, UR14, 0x10, UPT ;  /* 0x000000100e00788c */ /* 0x000fe2000bf06070 */
[----:B------:R-:W-:Y:S01]  /*12c0*/  UMOV UR4, URZ ;  /* 0x000000ff00047c82 */ /* 0x000fe20008000000 */
[----:B0-----:R-:W-:-:S06]  /*12d0*/  ULOP3.LUT UR32, UR12, 0xf, URZ, 0xc0, !UPT ;  /* 0x0000000f0c207892 */ /* 0x001fcc000f8ec0ff */
[----:B------:R-:W-:Y:S01]  /*12e0*/  ISETP.NE.AND P0, PT, RZ, UR32, PT ;  /* 0x00000020ff007c0c */ /* 0x000fe2000bf05270 */
[----:B------:R-:W-:-:S12]  /*12f0*/  BRA.U !UP0, `(.L_x_25) ;  /* 0x0000000508b47547 */ /* 0x000fd8000b800000 */
[----:B------:R-:W-:Y:S01]  /*1300*/  HFMA2 R5, -RZ, RZ, 0, 0 ;  /* 0x00000000ff057431 */ /* 0x000fe200000001ff */
[----:B------:R-:W-:Y:S01]  /*1310*/  MOV R2, UR8 ;  /* 0x0000000800027c02 */ /* 0x000fe20008000f00 */
[----:B------:R-:W-:Y:S01]  /*1320*/  IMAD.MOV.U32 R4, RZ, RZ, 0x1000 ;  /* 0x00001000ff047424 */ /* 0x000fe200078e00ff */
[----:B------:R-:W-:Y:S01]  /*1330*/  MOV R3, UR13 ;  /* 0x0000000d00037c02 */ /* 0x000fe20008000f00 */
[----:B------:R-:W-:Y:S02]  /*1340*/  UIADD3 UR6, UP0, UPT, UR9, 0xc00, URZ ;  /* 0x00000c0009067890 */ /* 0x000fe4000ff1e0ff */
[----:B------:R-:W-:Y:S01]  /*1350*/  ULOP3.LUT UR4, UR14, 0x7ffffff0, URZ, 0xc0, !UPT ;  /* 0x7ffffff00e047892 */ /* 0x000fe2000f8ec0ff */
[C---:B------:R-:W-:Y:S01]  /*1360*/  IMAD.WIDE.U32 R2, R9.reuse, 0x4, R2 ;  /* 0x0000000409027825 */ /* 0x040fe200078e0002 */
[----:B------:R-:W-:Y:S02]  /*1370*/  UIADD3.X UR7, UPT, UPT, URZ, UR11, URZ, UP0, !UPT ;  /* 0x0000000bff077290 */ /* 0x000fe400087fe4ff */
[----:B------:R-:W-:Y:S01]  /*1380*/  UIADD3 UR10, UP0, UPT, UR6, UR30, URZ ;  /* 0x0000001e060a7290 */ /* 0x000fe2000ff1e0ff */
[C---:B------:R-:W-:Y:S01]  /*1390*/  IMAD.WIDE.U32 R4, R9.reuse, 0x8, R4 ;  /* 0x0000000809047825 */ /* 0x040fe200078e0004 */
[----:B------:R-:W-:Y:S01]  /*13a0*/  IADD3 R2, P1, PT, R2, UR18, RZ ;  /* 0x0000001202027c10 */ /* 0x000fe2000ff3e0ff */
[----:B------:R-:W-:Y:S01]  /*13b0*/  UIADD3 UR6, UP1, UPT, UR6, UR16, URZ ;  /* 0x0000001006067290 */ /* 0x000fe2000ff3e0ff */
[----:B------:R-:W-:Y:S01]  /*13c0*/  IADD3 R9, PT, PT, R9, 0x480, RZ ;  /* 0x0000048009097810 */ /* 0x000fe20007ffe0ff */
[----:B------:R-:W-:Y:S01]  /*13d0*/  UIADD3.X UR13, UPT, UPT, UR7, UR31, URZ, UP0, !UPT ;  /* 0x0000001f070d7290 */ /* 0x000fe200087fe4ff */
[C---:B------:R-:W-:Y:S01]  /*13e0*/  IADD3 R8, P4, PT, R4.reuse, UR16, RZ ;  /* 0x0000001004087c10 */ /* 0x040fe2000ff9e0ff */
[----:B------:R-:W-:Y:S01]  /*13f0*/  UIADD3 UR8, UPT, UPT, -UR4, URZ, URZ ;  /* 0x000000ff04087290 */ /* 0x000fe2000fffe1ff */
[----:B------:R-:W-:Y:S01]  /*1400*/  IADD3 R14, P3, PT, R4, UR30, RZ ;  /* 0x0000001e040e7c10 */ /* 0x000fe2000ff7e0ff */
[----:B------:R-:W-:Y:S01]  /*1410*/  UIADD3.X UR7, UPT, UPT, UR7, UR17, URZ, UP1, !UPT ;  /* 0x0000001107077290 */ /* 0x000fe20008ffe4ff */
[----:B------:R-:W-:-:S02]  /*1420*/  IADD3 R2, P2, PT, R2, 0x800, RZ ;  /* 0x0000080002027810 */ /* 0x000fc40007f5e0ff */
[C---:B------:R-:W-:Y:S02]  /*1430*/  IADD3.X R15, PT, PT, R5.reuse, UR31, RZ, P3, !PT ;  /* 0x0000001f050f7c10 */ /* 0x040fe40009ffe4ff */
[----:B------:R-:W-:Y:S02]  /*1440*/  IADD3.X R0, PT, PT, R5, UR17, RZ, P4, !PT ;  /* 0x0000001105007c10 */ /* 0x000fe4000a7fe4ff */
[----:B------:R-:W-:-:S07]  /*1450*/  IADD3.X R3, PT, PT, RZ, UR19, R3, P2, P1 ;  /* 0x00000013ff037c10 */ /* 0x000fce00097e2403 */
.L_x_26:
[----:B---3--:R-:W-:Y:S01]  /*1460*/  IADD3 R6, P1, PT, R14, UR9, RZ ;  /* 0x000000090e067c10 */ /* 0x008fe2000ff3e0ff */
[----:B------:R-:W2:Y:S03]  /*1470*/  LDG.E R13, desc[UR22][R2.64+-0x800] ;  /* 0xfff80016020d7981 */ /* 0x000ea6000c1e1900 */
[----:B------:R-:W-:-:S05]  /*1480*/  IADD3.X R7, PT, PT, R15, UR11, RZ, P1, !PT ;  /* 0x0000000b0f077c10 */ /* 0x000fca0008ffe4ff */
[----:B------:R-:W2:Y:S01]  /*1490*/  LDG.E.64 R10, desc[UR22][R6.64+-0x1000] ;  /* 0xfff00016060a7981 */ /* 0x000ea2000c1e1b00 */
[----:B------:R-:W-:-:S04]  /*14a0*/  IADD3 R4, P1, PT, R8, UR9, RZ ;  /* 0x0000000908047c10 */ /* 0x000fc8000ff3e0ff */
[----:B------:R-:W-:Y:S01]  /*14b0*/  IADD3.X R5, PT, PT, R0, UR11, RZ, P1, !PT ;  /* 0x0000000b00057c10 */ /* 0x000fe20008ffe4ff */
[----:B--2---:R-:W-:-:S05]  /*14c0*/  IMAD.WIDE R10, R13, 0x4, R10 ;  /* 0x000000040d0a7825 */ /* 0x004fca00078e020a */
[----:B------:R0:W-:Y:S04]  /*14d0*/  STG.E.64 desc[UR22][R4.64+-0x1000], R10 ;  /* 0xfff0000a04007986 */ /* 0x0001e8000c101b16 */
[----:B------:R-:W2:Y:S04]  /*14e0*/  LDG.E R17, desc[UR22][R2.64+-0x600] ;  /* 0xfffa001602117981 */ /* 0x000ea8000c1e1900 */
[----:B------:R-:W2:Y:S02]  /*14f0*/  LDG.E.64 R12, desc[UR22][R6.64+-0xc00] ;  /* 0xfff40016060c7981 */ /* 0x000ea4000c1e1b00 */
[----:B--2---:R-:W-:-:S05]  /*1500*/  IMAD.WIDE R12, R17, 0x4, R12 ;  /* 0x00000004110c7825 */ /* 0x004fca00078e020c */
[----:B------:R1:W-:Y:S04]  /*1510*/  STG.E.64 desc[UR22][R4.64+-0xc00], R12 ;  /* 0xfff4000c04007986 */ /* 0x0003e8000c101b16 */
[----:B------:R-:W2:Y:S04]  /*1520*/  LDG.E R19, desc[UR22][R2.64+-0x400] ;  /* 0xfffc001602137981 */ /* 0x000ea8000c1e1900 */
[----:B------:R-:W2:Y:S02]  /*1530*/  LDG.E.64 R16, desc[UR22][R6.64+-0x800] ;  /* 0xfff8001606107981 */ /* 0x000ea4000c1e1b00 */
[----:B--2---:R-:W-:-:S05]  /*1540*/  IMAD.WIDE R16, R19, 0x4, R16 ;  /* 0x0000000413107825 */ /* 0x004fca00078e0210 */
[----:B------:R2:W-:Y:S04]  /*1550*/  STG.E.64 desc[UR22][R4.64+-0x800], R16 ;  /* 0xfff8001004007986 */ /* 0x0005e8000c101b16 */
[----:B------:R-:W3:Y:S04]  /*1560*/  LDG.E R21, desc[UR22][R2.64+-0x200] ;  /* 0xfffe001602157981 */ /* 0x000ee8000c1e1900 */
[----:B------:R-:W3:Y:S02]  /*1570*/  LDG.E.64 R18, desc[UR22][R6.64+-0x400] ;  /* 0xfffc001606127981 */ /* 0x000ee4000c1e1b00 */
[----:B---3--:R-:W-:-:S05]  /*1580*/  IMAD.WIDE R18, R21, 0x4, R18 ;  /* 0x0000000415127825 */ /* 0x008fca00078e0212 */
[----:B------:R3:W-:Y:S04]  /*1590*/  STG.E.64 desc[UR22][R4.64+-0x400], R18 ;  /* 0xfffc001204007986 */ /* 0x0007e8000c101b16 */
[----:B------:R-:W4:Y:S04]  /*15a0*/  LDG.E R21, desc[UR22][R2.64] ;  /* 0x0000001602157981 */ /* 0x000f28000c1e1900 */
[----:B0-----:R-:W4:Y:S02]  /*15b0*/  LDG.E.64 R10, desc[UR22][R6.64] ;  /* 0x00000016060a7981 */ /* 0x001f24000c1e1b00 */
[----:B----4-:R-:W-:-:S05]  /*15c0*/  IMAD.WIDE R10, R21, 0x4, R10 ;  /* 0x00000004150a7825 */ /* 0x010fca00078e020a */
[----:B------:R0:W-:Y:S04]  /*15d0*/  STG.E.64 desc[UR22][R4.64], R10 ;  /* 0x0000000a04007986 */ /* 0x0001e8000c101b16 */
[----:B------:R-:W4:Y:S04]  /*15e0*/  LDG.E R21, desc[UR22][R2.64+0x200] ;  /* 0x0002001602157981 */ /* 0x000f28000c1e1900 */
[----:B-1----:R-:W4:Y:S02]  /*15f0*/  LDG.E.64 R12, desc[UR22][R6.64+0x400] ;  /* 0x00040016060c7981 */ /* 0x002f24000c1e1b00 */
[----:B----4-:R-:W-:-:S05]  /*1600*/  IMAD.WIDE R12, R21, 0x4, R12 ;  /* 0x00000004150c7825 */ /* 0x010fca00078e020c */
[----:B------:R1:W-:Y:S04]  /*1610*/  STG.E.64 desc[UR22][R4.64+0x400], R12 ;  /* 0x0004000c04007986 */ /* 0x0003e8000c101b16 */
[----:B------:R-:W4:Y:S04]  /*1620*/  LDG.E R21, desc[UR22][R2.64+0x400] ;  /* 0x0004001602157981 */ /* 0x000f28000c1e1900 */
[----:B--2---:R-:W4:Y:S02]  /*1630*/  LDG.E.64 R16, desc[UR22][R6.64+0x800] ;  /* 0x0008001606107981 */ /* 0x004f24000c1e1b00 */
[----:B----4-:R-:W-:-:S05]  /*1640*/  IMAD.WIDE R16, R21, 0x4, R16 ;  /* 0x0000000415107825 */ /* 0x010fca00078e0210 */
[----:B------:R2:W-:Y:S04]  /*1650*/  STG.E.64 desc[UR22][R4.64+0x800], R16 ;  /* 0x0008001004007986 */ /* 0x0005e8000c101b16 */
[----:B------:R-:W4:Y:S04]  /*1660*/  LDG.E R21, desc[UR22][R2.64+0x600] ;  /* 0x0006001602157981 */ /* 0x000f28000c1e1900 */
[----:B---3--:R-:W4:Y:S01]  /*1670*/  LDG.E.64 R18, desc[UR22][R6.64+0xc00] ;  /* 0x000c001606127981 */ /* 0x008f22000c1e1b00 */
[----:B------:R-:W-:Y:S01]  /*1680*/  ULEA UR15, UP0, UR20, UR18, 0x2 ;  /* 0x00000012140f7291 */ /* 0x000fe2000f8010ff */
[----:B----4-:R-:W-:-:S05]  /*1690*/  IMAD.WIDE R18, R21, 0x4, R18 ;  /* 0x0000000415127825 */ /* 0x010fca00078e0212 */
[----:B------:R3:W-:Y:S04]  /*16a0*/  STG.E.64 desc[UR22][R4.64+0xc00], R18 ;  /* 0x000c001204007986 */ /* 0x0007e8000c101b16 */
[----:B0-----:R-:W2:Y:S04]  /*16b0*/  LDG.E.64 R10, desc[UR22][R6.64+0x1000] ;  /* 0x00100016060a7981 */ /* 0x001ea8000c1e1b00 */
[----:B------:R-:W2:Y:S01]  /*16c0*/  LDG.E R23, desc[UR22][R2.64+0x800] ;  /* 0x0008001602177981 */ /* 0x000ea2000c1e1900 */
[----:B------:R-:W-:Y:S01]  /*16d0*/  ULEA.HI.X UR16, UR20, UR19, UR5, 0x2, UP0 ;  /* 0x0000001314107291 */ /* 0x000fe200080f1405 */
[----:B------:R-:W-:Y:S01]  /*16e0*/  MOV R20, UR10 ;  /* 0x0000000a00147c02 */ /* 0x000fe20008000f00 */
[----:B-1----:R-:W-:Y:S01]  /*16f0*/  IMAD.U32 R12, RZ, RZ, UR15 ;  /* 0x0000000fff0c7e24 */ /* 0x002fe2000f8e00ff */
[----:B------:R-:W-:-:S03]  /*1700*/  MOV R21, UR13 ;  /* 0x0000000d00157c02 */ /* 0x000fc60008000f00 */
[----:B------:R-:W-:-:S03]  /*1710*/  MOV R13, UR16 ;  /* 0x00000010000d7c02 */ /* 0x000fc60008000f00 */
[----:B------:R-:W-:-:S04]  /*1720*/  IMAD.WIDE R12, R9, 0x4, R12 ;  /* 0x00000004090c7825 */ /* 0x000fc800078e020c */
[----:B--2---:R-:W-:-:S04]  /*1730*/  IMAD.WIDE R16, R23, 0x4, R10 ;  /* 0x0000000417107825 */ /* 0x004fc800078e020a */
[----:B------:R-:W-:Y:S01]  /*1740*/  IMAD.WIDE R10, R9, 0x8, R20 ;  /* 0x00000008090a7825 */ /* 0x000fe200078e0214 */
[----:B------:R0:W-:Y:S04]  /*1750*/  STG.E.64 desc[UR22][R4.64+0x1000], R16 ;  /* 0x0010001004007986 */ /* 0x0001e8000c101b16 */
[----:B------:R-:W2:Y:S04]  /*1760*/  LDG.E R21, desc[UR22][R12.64] ;  /* 0x000000160c157981 */ /* 0x000ea8000c1e1900 */
[----:B---3--:R-:W2:Y:S01]  /*1770*/  LDG.E.64 R18, desc[UR22][R10.64+-0xc00] ;  /* 0xfff400160a127981 */ /* 0x008ea2000c1e1b00 */
[----:B------:R-:W-:-:S02]  /*1780*/  MOV R6, UR6 ;  /* 0x0000000600067c02 */ /* 0x000fc40008000f00 */
[----:B------:R-:W-:-:S03]  /*1790*/  MOV R7, UR7 ;  /* 0x0000000700077c02 */ /* 0x000fc60008000f00 */
[----:B------:R-:W-:-:S04]  /*17a0*/  IMAD.WIDE R6, R9, 0x8, R6 ;  /* 0x0000000809067825 */ /* 0x000fc800078e0206 */
[----:B--2---:R-:W-:-:S05]  /*17b0*/  IMAD.WIDE R18, R21, 0x4, R18 ;  /* 0x0000000415127825 */ /* 0x004fca00078e0212 */
[----:B------:R1:W-:Y:S04]  /*17c0*/  STG.E.64 desc[UR22][R6.64+-0xc00], R18 ;  /* 0xfff4001206007986 */ /* 0x0003e8000c101b16 */
[----:B------:R-:W2:Y:S04]  /*17d0*/  LDG.E R23, desc[UR22][R12.64+0x200] ;  /* 0x000200160c177981 */ /* 0x000ea8000c1e1900 */
[----:B------:R-:W2:Y:S02]  /*17e0*/  LDG.E.64 R20, desc[UR22][R10.64+-0x800] ;  /* 0xfff800160a147981 */ /* 0x000ea4000c1e1b00 */
[----:B--2---:R-:W-:-:S05]  /*17f0*/  IMAD.WIDE R20, R23, 0x4, R20 ;  /* 0x0000000417147825 */ /* 0x004fca00078e0214 */
[----:B------:R2:W-:Y:S04]  /*1800*/  STG.E.64 desc[UR22][R6.64+-0x800], R20 ;  /* 0xfff8001406007986 */ /* 0x0005e8000c101b16 */
[----:B0-----:R-:W3:Y:S04]  /*1810*/  LDG.E R17, desc[UR22][R12.64+0x400] ;  /* 0x000400160c117981 */ /* 0x001ee8000c1e1900 */
[----:B------:R-:W3:Y:S02]  /*1820*/  LDG.E.64 R4, desc[UR22][R10.64+-0x400] ;  /* 0xfffc00160a047981 */ /* 0x000ee4000c1e1b00 */
[----:B---3--:R-:W-:-:S05]  /*1830*/  IMAD.WIDE R4, R17, 0x4, R4 ;  /* 0x0000000411047825 */ /* 0x008fca00078e0204 */
[----:B------:R0:W-:Y:S04]  /*1840*/  STG.E.64 desc[UR22][R6.64+-0x400], R4 ;  /* 0xfffc000406007986 */ /* 0x0001e8000c101b16 */
[----:B------:R-:W3:Y:S04]  /*1850*/  LDG.E R23, desc[UR22][R12.64+0x600] ;  /* 0x000600160c177981 */ /* 0x000ee8000c1e1900 */
[----:B------:R-:W3:Y:S02]  /*1860*/  LDG.E.64 R16, desc[UR22][R10.64] ;  /* 0x000000160a107981 */ /* 0x000ee4000c1e1b00 */
[----:B---3--:R-:W-:-:S05]  /*1870*/  IMAD.WIDE R16, R23, 0x4, R16 ;  /* 0x0000000417107825 */ /* 0x008fca00078e0210 */
        /* <DEDUP_REMOVED lines=9> */
[----:B------:R-:W2:Y:S04]  /*1910*/  LDG.E R23, desc[UR22][R12.64+0xc00] ;  /* 0x000c00160c177981 */ /* 0x000ea8000c1e1900 */
[----:B0-----:R-:W2:Y:S01]  /*1920*/  LDG.E.64 R4, desc[UR22][R10.64+0xc00] ;  /* 0x000c00160a047981 */ /* 0x001ea2000c1e1b00 */
[----:B------:R-:W-:Y:S02]  /*1930*/  UIADD3 UR9, UP0, UPT, UR9, 0x4000, URZ ;  /* 0x0000400009097890 */ /* 0x000fe4000ff1e0ff */
[----:B------:R-:W-:-:S02]  /*1940*/  UIADD3 UR8, UPT, UPT, UR8, 0x10, URZ ;  /* 0x0000001008087890 */ /* 0x000fc4000fffe0ff */
[----:B------:R-:W-:Y:S02]  /*1950*/  UIADD3.X UR11, UPT, UPT, URZ, UR11, URZ, UP0, !UPT ;  /* 0x0000000bff0b7290 */ /* 0x000fe400087fe4ff */
[----:B------:R-:W-:Y:S01]  /*1960*/  UISETP.NE.AND UP0, UPT, UR8, URZ, UPT ;  /* 0x000000ff0800728c */ /* 0x000fe2000bf05270 */
[----:B------:R-:W-:Y:S01]  /*1970*/  IADD3 R2, P1, PT, R2, 0x2000, RZ ;  /* 0x0000200002027810 */ /* 0x000fe20007f3e0ff */
[----:B------:R-:W-:-:S03]  /*1980*/  VIADD R9, R9, 0x800 ;  /* 0x0000080009097836 */ /* 0x000fc60000000000 */
[----:B------:R-:W-:Y:S01]  /*1990*/  IADD3.X R3, PT, PT, RZ, R3, RZ, P1, !PT ;  /* 0x00000003ff037210 */ /* 0x000fe20000ffe4ff */
[----:B--2---:R-:W-:-:S05]  /*19a0*/  IMAD.WIDE R4, R23, 0x4, R4 ;  /* 0x0000000417047825 */ /* 0x004fca00078e0204 */
[----:B------:R3:W-:Y:S01]  /*19b0*/  STG.E.64 desc[UR22][R6.64+0xc00], R4 ;  /* 0x000c000406007986 */ /* 0x0007e2000c101b16 */
[----:B------:R-:W-:Y:S05]  /*19c0*/  BRA.U UP0, `(.L_x_26) ;  /* 0xfffffff900a47547 */ /* 0x000fea000b83ffff */
.L_x_25:
[----:B------:R-:W-:Y:S05]  /*19d0*/  @!P0 EXIT ;  /* 0x000000000000894d */ /* 0x000fea0003800000 */
[----:B------:R-:W0:Y:S01]  /*19e0*/  LDCU.128 UR8, c[0x0][0x390] ;  /* 0x00007200ff0877ac */ /* 0x000e220008000c00 */
[----:B------:R-:W1:Y:S01]  /*19f0*/  S2R R0, SR_TID.X ;  /* 0x0000000000007919 */ /* 0x000e620000002100 */
[----:B------:R-:W-:Y:S01]  /*1a00*/  USHF.L.U32 UR6, UR12, 0x7, URZ ;  /* 0x000000070c067899 */ /* 0x000fe200080006ff */
[----:B------:R-:W2:Y:S03]  /*1a10*/  LDCU.64 UR16, c[0x0][0x3a8] ;  /* 0x00007500ff1077ac */ /* 0x000ea60008000a00 */
[----:B------:R-:W-:Y:S02]  /*1a20*/  USHF.R.S32.HI UR13, URZ, 0x1f, UR6 ;  /* 0x0000001fff0d7899 */ /* 0x000fe40008011406 */
[----:B------:R-:W-:Y:S02]  /*1a30*/  UIMAD.WIDE.U32 UR6, UR6, UR24, URZ ;  /* 0x00000018060672a5 */ /* 0x000fe4000f8e00ff */
[----:B------:R-:W-:-:S02]  /*1a40*/  UIMAD UR13, UR13, UR24, URZ ;  /* 0x000000180d0d72a4 */ /* 0x000fc4000f8e02ff */
[----:B------:R-:W-:Y:S02]  /*1a50*/  USHF.L.U32 UR14, UR6, 0x3, URZ ;  /* 0x00000003060e7899 */ /* 0x000fe400080006ff */
[----:B------:R-:W-:Y:S02]  /*1a60*/  UIADD3 UR13, UPT, UPT, UR7, UR13, URZ ;  /* 0x0000000d070d7290 */ /* 0x000fe4000fffe0ff */
[----:B0-----:R-:W-:Y:S02]  /*1a70*/  UIADD3 UR8, UP0, UPT, UR14, UR8, URZ ;  /* 0x000000080e087290 */ /* 0x001fe4000ff1e0ff */
[----:B------:R-:W-:Y:S02]  /*1a80*/  USHF.L.U64.HI UR7, UR6, 0x3, UR13 ;  /* 0x0000000306077899 */ /* 0x000fe4000801020d */
[----:B------:R-:W-:Y:S02]  /*1a90*/  USHF.L.U32 UR15, UR6, 0x2, URZ ;  /* 0x00000002060f7899 */ /* 0x000fe400080006ff */
[----:B------:R-:W-:Y:S01]  /*1aa0*/  UIADD3.X UR9, UPT, UPT, UR7, UR9, URZ, UP0, !UPT ;  /* 0x0000000907097290 */ /* 0x000fe200087fe4ff */
[----:B------:R-:W-:Y:S01]  /*1ab0*/  MOV R2, UR8 ;  /* 0x0000000800027c02 */ /* 0x000fe20008000f00 */
[----:B------:R-:W-:-:S02]  /*1ac0*/  UISETP.GE.U32.AND UP0, UPT, UR32, 0x8, UPT ;  /* 0x000000082000788c */ /* 0x000fc4000bf06070 */
[----:B------:R-:W-:Y:S02]  /*1ad0*/  UIADD3 UR10, UP1, UPT, UR15, UR10, URZ ;  /* 0x0000000a0f0a7290 */ /* 0x000fe4000ff3e0ff */
[----:B------:R-:W-:Y:S01]  /*1ae0*/  USHF.L.U64.HI UR6, UR6, 0x2, UR13 ;  /* 0x0000000206067899 */ /* 0x000fe2000801020d */
[----:B------:R-:W-:Y:S01]  /*1af0*/  MOV R3, UR9 ;  /* 0x0000000900037c02 */ /* 0x000fe20008000f00 */
[----:B--2---:R-:W-:Y:S02]  /*1b00*/  UIADD3 UR16, UP2, UPT, UR14, UR16, URZ ;  /* 0x000000100e107290 */ /* 0x004fe4000ff5e0ff */
[----:B------:R-:W-:Y:S01]  /*1b10*/  ULOP3.LUT UR29, UR12, 0x7, URZ, 0xc0, !UPT ;  /* 0x000000070c1d7892 */ /* 0x000fe2000f8ec0ff */
[----:B---3--:R-:W-:Y:S01]  /*1b20*/  MOV R6, UR10 ;  /* 0x0000000a00067c02 */ /* 0x008fe20008000f00 */
[----:B------:R-:W-:Y:S02]  /*1b30*/  UIADD3.X UR6, UPT, UPT, UR6, UR11, URZ, UP1, !UPT ;  /* 0x0000000b06067290 */ /* 0x000fe40008ffe4ff */
[----:B------:R-:W-:Y:S01]  /*1b40*/  UIADD3.X UR17, UPT, UPT, UR7, UR17, URZ, UP2, !UPT ;  /* 0x0000001107117290 */ /* 0x000fe200097fe4ff */
[----:B------:R-:W-:-:S02]  /*1b50*/  MOV R4, UR16 ;  /* 0x0000001000047c02 */ /* 0x000fc40008000f00 */
[----:B------:R-:W-:Y:S01]  /*1b60*/  ISETP.NE.AND P0, PT, RZ, UR29, PT ;  /* 0x0000001dff007c0c */ /* 0x000fe2000bf05270 */
[----:B------:R-:W-:Y:S02]  /*1b70*/  IMAD.U32 R7, RZ, RZ, UR6 ;  /* 0x00000006ff077e24 */ /* 0x000fe4000f8e00ff */
[----:B------:R-:W-:Y:S01]  /*1b80*/  MOV R5, UR17 ;  /* 0x0000001100057c02 */ /* 0x000fe20008000f00 */
[----:B-1----:R-:W-:Y:S09]  /*1b90*/  BRA.U !UP0, `(.L_x_27) ;  /* 0x0000000108987547 */ /* 0x002ff2000b800000 */
[----:B------:R-:W-:-:S04]  /*1ba0*/  MOV R9, UR4 ;  /* 0x0000000400097c02 */ /* 0x000fc80008000f00 */
[----:B------:R-:W-:-:S05]  /*1bb0*/  LEA R9, R9, R0, 0x7 ;  /* 0x0000000009097211 */ /* 0x000fca00078e38ff */
[----:B------:R-:W-:-:S04]  /*1bc0*/  IMAD.WIDE R12, R9, 0x4, R6 ;  /* 0x00000004090c7825 */ /* 0x000fc800078e0206 */
[C---:B------:R-:W-:Y:S01]  /*1bd0*/  IMAD.WIDE R10, R9.reuse, 0x8, R4 ;  /* 0x00000008090a7825 */ /* 0x040fe200078e0204 */
[----:B------:R-:W2:Y:S04]  /*1be0*/  LDG.E R17, desc[UR22][R12.64] ;  /* 0x000000160c117981 */ /* 0x000ea8000c1e1900 */
[----:B------:R-:W2:Y:S01]  /*1bf0*/  LDG.E.64 R14, desc[UR22][R10.64] ;  /* 0x000000160a0e7981 */ /* 0x000ea2000c1e1b00 */
[----:B------:R-:W-:-:S04]  /*1c00*/  IMAD.WIDE R8, R9, 0x8, R2 ;  /* 0x0000000809087825 */ /* 0x000fc800078e0202 */
        /* <DEDUP_REMOVED lines=27> */
[----:B---3--:R-:W2:Y:S01]  /*1dc0*/  LDG.E.64 R20, desc[UR22][R10.64+0x1c00] ;  /* 0x001c00160a147981 */ /* 0x008ea2000c1e1b00 */
[----:B------:R-:W-:Y:S01]  /*1dd0*/  UIADD3 UR4, UPT, UPT, UR4, 0x8, URZ ;  /* 0x0000000804047890 */ /* 0x000fe2000fffe0ff */
[----:B--2---:R-:W-:-:S05]  /*1de0*/  IMAD.WIDE R20, R23, 0x4, R20 ;  /* 0x0000000417147825 */ /* 0x004fca00078e0214 */
[----:B------:R0:W-:Y:S06]  /*1df0*/  STG.E.64 desc[UR22][R8.64+0x1c00], R20 ;  /* 0x001c001408007986 */ /* 0x0001ec000c101b16 */
.L_x_27:
[----:B------:R-:W-:Y:S05]  /*1e00*/  @!P0 EXIT ;  /* 0x000000000000894d */ /* 0x000fea0003800000 */
[----:B------:R-:W-:Y:S02]  /*1e10*/  UISETP.GE.U32.AND UP0, UPT, UR29, 0x4, UPT ;  /* 0x000000041d00788c */ /* 0x000fe4000bf06070 */
[----:B------:R-:W-:-:S06]  /*1e20*/  ULOP3.LUT UR6, UR12, 0x3, URZ, 0xc0, !UPT ;  /* 0x000000030c067892 */ /* 0x000fcc000f8ec0ff */
[----:B------:R-:W-:Y:S01]  /*1e30*/  ISETP.NE.AND P0, PT, RZ, UR6, PT ;  /* 0x00000006ff007c0c */ /* 0x000fe2000bf05270 */
[----:B------:R-:W-:-:S12]  /*1e40*/  BRA.U !UP0, `(.L_x_28) ;  /* 0x0000000108587547 */ /* 0x000fd8000b800000 */
[----:B------:R-:W-:-:S05]  /*1e50*/  MOV R13, UR4 ;  /* 0x00000004000d7c02 */ /* 0x000fca0008000f00 */
[----:B------:R-:W-:-:S04]  /*1e60*/  IMAD R13, R13, 0x80, R0 ;  /* 0x000000800d0d7824 */ /* 0x000fc800078e0200 */
[----:B------:R-:W-:-:S04]  /*1e70*/  IMAD.WIDE R6, R13, 0x4, R6 ;  /* 0x000000040d067825 */ /* 0x000fc800078e0206 */
[C---:B------:R-:W-:Y:S01]  /*1e80*/  IMAD.WIDE R4, R13.reuse, 0x8, R4 ;  /* 0x000000080d047825 */ /* 0x040fe200078e0204 */
[----:B------:R-:W2:Y:S04]  /*1e90*/  LDG.E R11, desc[UR22][R6.64] ;  /* 0x00000016060b7981 */ /* 0x000ea8000c1e1900 */
[----:B0-----:R-:W2:Y:S01]  /*1ea0*/  LDG.E.64 R8, desc[UR22][R4.64] ;  /* 0x0000001604087981 */ /* 0x001ea2000c1e1b00 */
        /* <DEDUP_REMOVED lines=11> */
[----:B------:R-:W2:Y:S04]  /*1f60*/  LDG.E R17, desc[UR22][R6.64+0x600] ;  /* 0x0006001606117981 */ /* 0x000ea8000c1e1900 */
[----:B------:R-:W2:Y:S01]  /*1f70*/  LDG.E.64 R14, desc[UR22][R4.64+0xc00] ;  /* 0x000c0016040e7981 */ /* 0x000ea2000c1e1b00 */
[----:B------:R-:W-:Y:S01]  /*1f80*/  UIADD3 UR4, UPT, UPT, UR4, 0x4, URZ ;  /* 0x0000000404047890 */ /* 0x000fe2000fffe0ff */
[----:B--2---:R-:W-:-:S05]  /*1f90*/  IMAD.WIDE R14, R17, 0x4, R14 ;  /* 0x00000004110e7825 */ /* 0x004fca00078e020e */
[----:B------:R1:W-:Y:S06]  /*1fa0*/  STG.E.64 desc[UR22][R2.64+0xc00], R14 ;  /* 0x000c000e02007986 */ /* 0x0003ec000c101b16 */
.L_x_28:
[----:B------:R-:W-:Y:S05]  /*1fb0*/  @!P0 EXIT ;  /* 0x000000000000894d */ /* 0x000fea0003800000 */
[----:B-1----:R-:W-:Y:S01]  /*1fc0*/  MOV R11, UR4 ;  /* 0x00000004000b7c02 */ /* 0x002fe20008000f00 */
[----:B------:R-:W-:Y:S02]  /*1fd0*/  ULEA UR7, UP0, UR20, UR18, 0x2 ;  /* 0x0000001214077291 */ /* 0x000fe4000f8010ff */
[----:B------:R-:W-:Y:S01]  /*1fe0*/  UIADD3 UR4, UPT, UPT, -UR6, URZ, URZ ;  /* 0x000000ff06047290 */ /* 0x000fe2000fffe1ff */
[----:B------:R-:W-:Y:S01]  /*1ff0*/  LEA R11, R11, R0, 0x7 ;  /* 0x000000000b0b7211 */ /* 0x000fe200078e38ff */
[----:B------:R-:W-:-:S12]  /*2000*/  ULEA.HI.X UR6, UR20, UR19, UR5, 0x2, UP0 ;  /* 0x0000001314067291 */ /* 0x000fd800080f1405 */
.L_x_29:
[----:B------:R-:W-:Y:S01]  /*2010*/  MOV R6, UR7 ;  /* 0x0000000700067c02 */ /* 0x000fe20008000f00 */
[----:B------:R-:W-:Y:S01]  /*2020*/  IMAD.U32 R4, RZ, RZ, UR25 ;  /* 0x00000019ff047e24 */ /* 0x000fe2000f8e00ff */
[----:B------:R-:W-:Y:S02]  /*2030*/  MOV R7, UR6 ;  /* 0x0000000600077c02 */ /* 0x000fe40008000f00 */
[----:B------:R-:W-:Y:S01]  /*2040*/  MOV R5, UR26 ;  /* 0x0000001a00057c02 */ /* 0x000fe20008000f00 */
[----:B------:R-:W-:-:S04]  /*2050*/  IMAD.WIDE R6, R11, 0x4, R6 ;  /* 0x000000040b067825 */ /* 0x000fc800078e0206 */
[----:B------:R-:W-:Y:S02]  /*2060*/  IMAD.WIDE R4, R11, 0x8, R4 ;  /* 0x000000080b047825 */ /* 0x000fe400078e0204 */
[----:B0-----:R-:W0:Y:S04]  /*2070*/  LDG.E R7, desc[UR22][R6.64] ;  /* 0x0000001606077981 */ /* 0x001e28000c1e1900 */
[----:B------:R-:W0:Y:S01]  /*2080*/  LDG.E.64 R4, desc[UR22][R4.64] ;  /* 0x0000001604047981 */ /* 0x000e22000c1e1b00 */
[----:B------:R-:W-:Y:S01]  /*2090*/  UIADD3 UR4, UPT, UPT, UR4, 0x1, URZ ;  /* 0x0000000104047890 */ /* 0x000fe2000fffe0ff */
[----:B------:R-:W-:Y:S02]  /*20a0*/  MOV R2, UR27 ;  /* 0x0000001b00027c02 */ /* 0x000fe40008000f00 */
[----:B------:R-:W-:-:S03]  /*20b0*/  MOV R3, UR28 ;  /* 0x0000001c00037c02 */ /* 0x000fc60008000f00 */
[----:B------:R-:W-:Y:S01]  /*20c0*/  ISETP.NE.AND P0, PT, RZ, UR4, PT ;  /* 0x00000004ff007c0c */ /* 0x000fe2000bf05270 */
[----:B------:R-:W-:-:S04]  /*20d0*/  IMAD.WIDE R2, R11, 0x8, R2 ;  /* 0x000000080b027825 */ /* 0x000fc800078e0202 */
[----:B0-----:R-:W-:-:S05]  /*20e0*/  IMAD.WIDE R8, R7, 0x4, R4 ;  /* 0x0000000407087825 */ /* 0x001fca00078e0204 */
[----:B------:R0:W-:Y:S03]  /*20f0*/  STG.E.64 desc[UR22][R2.64], R8 ;  /* 0x0000000802007986 */ /* 0x0001e6000c101b16 */
[----:B------:R-:W-:Y:S05]  /*2100*/  @!P0 EXIT ;  /* 0x000000000000894d */ /* 0x000fea0003800000 */
[----:B------:R-:W-:Y:S01]  /*2110*/  IADD3 R11, PT, PT, R11, 0x80, RZ ;  /* 0x000000800b0b7810 */ /* 0x000fe20007ffe0ff */
[----:B------:R-:W-:Y:S06]  /*2120*/  BRA `(.L_x_29) ;  /* 0xfffffffc00b87947 */ /* 0x000fec000383ffff */
.L_x_30:
[----:B------:R-:W-:-:S00]  /*2130*/  BRA `(.L_x_30) ;  /* 0xfffffffc00fc7947 */ /* 0x000fc0000383ffff */
[----:B------:R-:W-:-:S00]  /*2140*/  NOP ;  /* 0x0000000000007918 */ /* 0x000fc00000000000 */
        /* <DEDUP_REMOVED lines=11> */
.L_x_88:


//--------------------- .text._ZN3cub18CUB_300001_SM_10006detail9transform16transform_kernelINS2_10policy_hubILb1EN4cuda3std3__45tupleIJN6thrust24THRUST_300001_SM_1000_NS6detail15normal_iteratorINSA_10device_ptrIiEEEENSC_INSD_IPfEEEEEEEE10policy1000Ei15offset_pointersSI_JPiPSG_EEEvT0_iT1_T2_DpNS2_10kernel_argIT3_EE --------------------------
	.section	.text._ZN3cub18CUB_300001_SM_10006detail9transform16transform_kernelINS2_10policy_hubILb1EN4cuda3std3__45tupleIJN6thrust24THRUST_300001_SM_1000_NS6detail15normal_iteratorINSA_10device_ptrIiEEEENSC_INSD_IPfEEEEEEEE10policy1000Ei15offset_pointersSI_JPiPSG_EEEvT0_iT1_T2_DpNS2_10kernel_argIT3_EE,"ax",@progbits
	.align	128
        .global         _ZN3cub18CUB_300001_SM_10006detail9transform16transform_kernelINS2_10policy_hubILb1EN4cuda3std3__45tupleIJN6thrust24THRUST_300001_SM_1000_NS6detail15normal_iteratorINSA_10device_ptrIiEEEENSC_INSD_IPfEEEEEEEE10policy1000Ei15offset_pointersSI_JPiPSG_EEEvT0_iT1_T2_DpNS2_10kernel_argIT3_EE
        .type           _ZN3cub18CUB_300001_SM_10006detail9transform16transform_kernelINS2_10policy_hubILb1EN4cuda3std3__45tupleIJN6thrust24THRUST_300001_SM_1000_NS6detail15normal_iteratorINSA_10device_ptrIiEEEENSC_INSD_IPfEEEEEEEE10policy1000Ei15offset_pointersSI_JPiPSG_EEEvT0_iT1_T2_DpNS2_10kernel_argIT3_EE,@function
        .size           _ZN3cub18CUB_300001_SM_10006detail9transform16transform_kernelINS2_10policy_hubILb1EN4cuda3std3__45tupleIJN6thrust24THRUST_300001_SM_1000_NS6detail15normal_iteratorINSA_10device_ptrIiEEEENSC_INSD_IPfEEEEEEEE10policy1000Ei15offset_pointersSI_JPiPSG_EEEvT0_iT1_T2_DpNS2_10kernel_argIT3_EE,(.L_x_89 - _ZN3cub18CUB_300001_SM_10006detail9transform16transform_kernelINS2_10policy_hubILb1EN4cuda3std3__45tupleIJN6thrust24THRUST_300001_SM_1000_NS6detail15normal_iteratorINSA_10device_ptrIiEEEENSC_INSD_IPfEEEEEEEE10policy1000Ei15offset_pointersSI_JPiPSG_EEEvT0_iT1_T2_DpNS2_10kernel_argIT3_EE)
        .other          _ZN3cub18CUB_300001_SM_10006detail9transform16transform_kernelINS2_10policy_hubILb1EN4cuda3std3__45tupleIJN6thrust24THRUST_300001_SM_1000_NS6detail15normal_iteratorINSA_10device_ptrIiEEEENSC_INSD_IPfEEEEEEEE10policy1000Ei15offset_pointersSI_JPiPSG_EEEvT0_iT1_T2_DpNS2_10kernel_argIT3_EE,@"STO_CUDA_ENTRY STV_DEFAULT"
_ZN3cub18CUB_300001_SM_10006detail9transform16transform_kernelINS2_10policy_hubILb1EN4cuda3std3__45tupleIJN6thrust24THRUST_300001_SM_1000_NS6detail15normal_iteratorINSA_10device_ptrIiEEEENSC_INSD_IPfEEEEEEEE10policy1000Ei15offset_pointersSI_JPiPSG_EEEvT0_iT1_T2_DpNS2_10kernel_argIT3_EE:
.text._ZN3cub18CUB_300001_SM_10006detail9transform16transform_kernelINS2_10policy_hubILb1EN4cuda3std3__45tupleIJN6thrust24THRUST_300001_SM_1000_NS6detail15normal_iteratorINSA_10device_ptrIiEEEENSC_INSD_IPfEEEEEEEE10policy1000Ei15offset_pointersSI_JPiPSG_EEEvT0_iT1_T2_DpNS2_10kernel_argIT3_EE:
[----:B------:R-:W-:Y:S08]  /*0000*/  LDC R1, c[0x0][0x37c] ;  /* 0x0000df00ff017b82 */ /* 0x000ff00000000800 */
[----:B------:R-:W0:Y:S01]  /*0010*/  S2UR UR19, SR_CTAID.X ;  /* 0x00000000001379c3 */ /* 0x000e220000002500 */
[----:B------:R-:W1:Y:S01]  /*0020*/  LDCU.64 UR8, c[0x0][0x380] ;  /* 0x00007000ff0877ac */ /* 0x000e620008000a00 */
[----:B------:R-:W2:Y:S01]  /*0030*/  S2R R9, SR_TID.X ;  /* 0x0000000000097919 */ /* 0x000ea20000002100 */
[----:B------:R-:W-:Y:S01]  /*0040*/  BSSY.RECONVERGENT B0, `(.L_x_31) ;  /* 0x0000017000007945 */ /* 0x000fe20003800200 */
[----:B-1----:R-:W-:-:S04]  /*0050*/  USHF.L.U32 UR5, UR9, 0x7, URZ ;  /* 0x0000000709057899 */ /* 0x002fc800080006ff */
[----:B0-----:R-:W-:-:S04]  /*0060*/  UIMAD UR18, UR5, UR19, URZ ;  /* 0x00000013051272a4 */ /* 0x001fc8000f8e02ff */
[----:B------:R-:W-:-:S04]  /*0070*/  UIADD3 UR4, UPT, UPT, -UR18, UR8, URZ ;  /* 0x0000000812047290 */ /* 0x000fc8000fffe1ff */
[----:B------:R-:W-:Y:S01]  /*0080*/  UISETP.LT.AND UP0, UPT, UR5, UR4, UPT ;  /* 0x000000040500728c */ /* 0x000fe2000bf01270 */
[----:B--2---:R-:W-:-:S03]  /*0090*/  SHF.L.U32 R0, R9, 0x7, RZ ;  /* 0x0000000709007819 */ /* 0x004fc600000006ff */
[----:B------:R-:W-:-:S04]  /*00a0*/  USEL UR8, UR5, UR4, UP0 ;  /* 0x0000000405087287 */ /* 0x000fc80008000000 */
[----:B------:R-:W-:Y:S02]  /*00b0*/  USHF.L.U32 UR6, UR8, 0x2, URZ ;  /* 0x0000000208067899 */ /* 0x000fe400080006ff */
[----:B------:R-:W-:-:S04]  /*00c0*/  USHF.L.U32 UR7, UR8, 0x3, URZ ;  /* 0x0000000308077899 */ /* 0x000fc800080006ff */
[C---:B------:R-:W-:Y:S02]  /*00d0*/  ISETP.GE.AND P0, PT, R0.reuse, UR6, PT ;  /* 0x0000000600007c0c */ /* 0x040fe4000bf06270 */
[----:B------:R-:W-:-:S11]  /*00e0*/  ISETP.GE.AND P1, PT, R0, UR7, PT ;  /* 0x0000000700007c0c */ /* 0x000fd6000bf26270 */
[----:B------:R-:W-:Y:S05]  /*00f0*/  @P0 BRA `(.L_x_32) ;  /* 0x00000000002c0947 */ /* 0x000fea0003800000 */
[----:B------:R-:W0:Y:S01]  /*0100*/  LDC.64 R2, c[0x0][0x398] ;  /* 0x0000e600ff027b82 */ /* 0x000e220000000a00 */
[----:B------:R-:W-:Y:S02]  /*0110*/  MOV R5, UR18 ;  /* 0x0000001200057c02 */ /* 0x000fe40008000f00 */
[----:B------:R-:W-:Y:S01]  /*0120*/  MOV R4, R0 ;  /* 0x0000000000047202 */ /* 0x000fe20000000f00 */
[----:B0-----:R-:W-:-:S04]  /*0130*/  IMAD.WIDE.U32 R2, R9, 0x80, R2 ;  /* 0x0000008009027825 */ /* 0x001fc800078e0002 */
[----:B------:R-:W-:-:S07]  /*0140*/  IMAD.WIDE R2, R5, 0x4, R2 ;  /* 0x0000000405027825 */ /* 0x000fce00078e0202 */
.L_x_33:
[----:B------:R-:W-:Y:S01]  /*0150*/  IADD3 R4, PT, PT, R4, 0x4000, RZ ;  /* 0x0000400004047810 */ /* 0x000fe20007ffe0ff */
[----:B------:R0:W-:Y:S03]  /*0160*/  CCTL.E.PF2 [R2] ;  /* 0x000000000200798f */ /* 0x0001e60000800100 */
[----:B------:R-:W-:Y:S02]  /*0170*/  ISETP.GE.AND P0, PT, R4, UR6, PT ;  /* 0x0000000604007c0c */ /* 0x000fe4000bf06270 */
[----:B0-----:R-:W-:-:S05]  /*0180*/  IADD3 R2, P2, PT, R2, 0x4000, RZ ;  /* 0x0000400002027810 */ /* 0x001fca0007f5e0ff */
[----:B------:R-:W-:-:S06]  /*0190*/  IMAD.X R3, RZ, RZ, R3, P2 ;  /* 0x000000ffff037224 */ /* 0x000fcc00010e0603 */
[----:B------:R-:W-:Y:S05]  /*01a0*/  @!P0 BRA `(.L_x_33) ;  /* 0xfffffffc00e88947 */ /* 0x000fea000383ffff */
.L_x_32:
[----:B------:R-:W-:Y:S05]  /*01b0*/  BSYNC.RECONVERGENT B0 ;  /* 0x0000000000007941 */ /* 0x000fea0003800200 */
.L_x_31:
[----:B------:R-:W-:Y:S04]  /*01c0*/  BSSY.RECONVERGENT B0, `(.L_x_34) ;  /* 0x000000c000007945 */ /* 0x000fe80003800200 */
[----:B------:R-:W-:Y:S05]  /*01d0*/  @P1 BRA `(.L_x_35) ;  /* 0x0000000000281947 */ /* 0x000fea0003800000 */
[----:B------:R-:W0:Y:S01]  /*01e0*/  LDC.64 R2, c[0x0][0x3a8] ;  /* 0x0000ea00ff027b82 */ /* 0x000e220000000a00 */
[----:B------:R-:W-:Y:S01]  /*01f0*/  MOV R5, UR18 ;  /* 0x0000001200057c02 */ /* 0x000fe20008000f00 */
[----:B0-----:R-:W-:-:S04]  /*0200*/  IMAD.WIDE.U32 R2, R9, 0x80, R2 ;  /* 0x0000008009027825 */ /* 0x001fc800078e0002 */
[----:B------:R-:W-:-:S07]  /*0210*/  IMAD.WIDE R2, R5, 0x8, R2 ;  /* 0x0000000805027825 */ /* 0x000fce00078e0202 */
.L_x_36:
[----:B------:R-:W-:Y:S01]  /*0220*/  IADD3 R0, PT, PT, R0, 0x4000, RZ ;  /* 0x0000400000007810 */ /* 0x000fe20007ffe0ff */
[----:B------:R0:W-:Y:S03]  /*0230*/  CCTL.E.PF2 [R2] ;  /* 0x000000000200798f */ /* 0x0001e60000800100 */
[----:B------:R-:W-:Y:S02]  /*0240*/  ISETP.GE.AND P0, PT, R0, UR7, PT ;  /* 0x0000000700007c0c */ /* 0x000fe4000bf06270 */
[----:B0-----:R-:W-:-:S04]  /*0250*/  IADD3 R2, P1, PT, R2, 0x4000, RZ ;  /* 0x0000400002027810 */ /* 0x001fc80007f3e0ff */
[----:B------:R-:W-:-:S07]  /*0260*/  IADD3.X R3, PT, PT, RZ, R3, RZ, P1, !PT ;  /* 0x00000003ff037210 */ /* 0x000fce0000ffe4ff */
[----:B------:R-:W-:Y:S05]  /*0270*/  @!P0 BRA `(.L_x_36) ;  /* 0xfffffffc00e88947 */ /* 0x000fea000383ffff */
.L_x_35:
[----:B------:R-:W-:Y:S05]  /*0280*/  BSYNC.RECONVERGENT B0 ;  /* 0x0000000000007941 */ /* 0x000fea0003800200 */
.L_x_34:
[----:B------:R-:W0:Y:S01]  /*0290*/  LDCU.128 UR12, c[0x0][0x390] ;  /* 0x00007200ff0c77ac */ /* 0x000e220008000c00 */
[----:B------:R-:W-:Y:S01]  /*02a0*/  UIMAD.WIDE UR20, UR18, 0x4, URZ ;  /* 0x00000004121478a5 */ /* 0x000fe2000f8e02ff */
[----:B------:R-:W1:Y:S01]  /*02b0*/  LDCU.64 UR16, c[0x0][0x358] ;  /* 0x00006b00ff1077ac */ /* 0x000e620008000a00 */
[----:B------:R-:W2:Y:S01]  /*02c0*/  LDCU.64 UR22, c[0x0][0x3a8] ;  /* 0x00007500ff1677ac */ /* 0x000ea20008000a00 */
[----:B------:R-:W-:Y:S02]  /*02d0*/  UIMAD.WIDE UR6, UR18, 0x8, URZ ;  /* 0x00000008120678a5 */ /* 0x000fe4000f8e02ff */
[----:B0-----:R-:W-:-:S04]  /*02e0*/  UIADD3 UR10, UP0, UPT, UR20, UR14, URZ ;  /* 0x0000000e140a7290 */ /* 0x001fc8000ff1e0ff */
[----:B------:R-:W-:Y:S02]  /*02f0*/  UIADD3.X UR11, UPT, UPT, UR21, UR15, URZ, UP0, !UPT ;  /* 0x0000000f150b7290 */ /* 0x000fe400087fe4ff */
[----:B------:R-:W-:Y:S01]  /*0300*/  UISETP.GT.AND UP0, UPT, UR5, UR4, UPT ;  /* 0x000000040500728c */ /* 0x000fe2000bf04270 */
[----:B------:R-:W-:-:S03]  /*0310*/  MOV R2, UR10 ;  /* 0x0000000a00027c02 */ /* 0x000fc60008000f00 */
[----:B------:R-:W-:-:S05]  /*0320*/  IMAD.U32 R3, RZ, RZ, UR11 ;  /* 0x0000000bff037e24 */ /* 0x000fca000f8e00ff */
[----:B-12---:R-:W-:Y:S05]  /*0330*/  BRA.U UP0, `(.L_x_37) ;  /* 0x0000000d00887547 */ /* 0x006fea000b800000 */
[----:B------:R-:W-:-:S06]  /*0340*/  UISETP.GE.AND UP0, UPT, UR9, 0x1, UPT ;  /* 0x000000010900788c */ /* 0x000fcc000bf06270 */
[----:B------:R-:W-:-:S13]  /*0350*/  PLOP3.LUT P0, PT, PT, PT, UP0, 0x80, 0x8 ;  /* 0x000000000008781c */ /* 0x000fda0003f0f008 */
[----:B------:R-:W-:Y:S05]  /*0360*/  @!P0 EXIT ;  /* 0x000000000000894d */ /* 0x000fea0003800000 */
[----:B------:R-:W0:Y:S01]  /*0370*/  LDCU UR10, c[0x0][0x384] ;  /* 0x00007080ff0a77ac */ /* 0x000e220008000800 */
[----:B------:R-:W-:Y:S01]  /*0380*/  UISETP.GE.U32.AND UP0, UPT, UR9, 0x10, UPT ;  /* 0x000000100900788c */ /* 0x000fe2000bf06070 */
[----:B------:R-:W-:Y:S01]  /*0390*/  UMOV UR4, URZ ;  /* 0x000000ff00047c82 */ /* 0x000fe20008000000 */
[----:B0-----:R-:W-:-:S06]  /*03a0*/  ULOP3.LUT UR24, UR10, 0xf, URZ, 0xc0, !UPT ;  /* 0x0000000f0a187892 */ /* 0x001fcc000f8ec0ff */
[----:B------:R-:W-:Y:S01]  /*03b0*/  ISETP.NE.AND P0, PT, RZ, UR24, PT ;  /* 0x00000018ff007c0c */ /* 0x000fe2000bf05270 */
[----:B------:R-:W-:-:S12]  /*03c0*/  BRA.U !UP0, `(.L_x_38) ;  /* 0x0000000508a87547 */ /* 0x000fd8000b800000 */
[----:B------:R-:W-:Y:S01]  /*03d0*/  HFMA2 R6, -RZ, RZ, 0, 0.00048828125 ;  /* 0x00001000ff067431 */ /* 0x000fe200000001ff */
[----:B------:R-:W-:Y:S01]  /*03e0*/  MOV R4, UR20 ;  /* 0x0000001400047c02 */ /* 0x000fe20008000f00 */
[----:B------:R-:W-:Y:S01]  /*03f0*/  UMOV UR8, UR6 ;  /* 0x0000000600087c82 */ /* 0x000fe20008000000 */
[----:B------:R-:W-:Y:S01]  /*0400*/  MOV R5, UR21 ;  /* 0x0000001500057c02 */ /* 0x000fe20008000f00 */
[----:B------:R-:W-:Y:S01]  /*0410*/  UIADD3 UR5, UP0, UPT, UR8, 0xc00, URZ ;  /* 0x00000c0008057890 */ /* 0x000fe2000ff1e0ff */
[----:B------:R-:W-:Y:S01]  /*0420*/  MOV R7, 0x0 ;  /* 0x0000000000077802 */ /* 0x000fe20000000f00 */
[----:B------:R-:W-:Y:S01]  /*0430*/  ULOP3.LUT UR4, UR9, 0x7ffffff0, URZ, 0xc0, !UPT ;  /* 0x7ffffff009047892 */ /* 0x000fe2000f8ec0ff */
[C---:B------:R-:W-:Y:S01]  /*0440*/  IMAD.WIDE.U32 R4, R9.reuse, 0x4, R4 ;  /* 0x0000000409047825 */ /* 0x040fe200078e0004 */
[----:B------:R-:W-:Y:S02]  /*0450*/  UIADD3.X UR6, UPT, UPT, URZ, UR7, URZ, UP0, !UPT ;  /* 0x00000007ff067290 */ /* 0x000fe400087fe4ff */
[----:B------:R-:W-:Y:S01]  /*0460*/  UIADD3 UR20, UP0, UPT, UR5, UR22, URZ ;  /* 0x0000001605147290 */ /* 0x000fe2000ff1e0ff */
[----:B------:R-:W-:Y:S01]  /*0470*/  IMAD.WIDE.U32 R6, R9, 0x8, R6 ;  /* 0x0000000809067825 */ /* 0x000fe200078e0006 */
[----:B------:R-:W-:Y:S01]  /*0480*/  IADD3 R4, P1, PT, R4, UR14, RZ ;  /* 0x0000000e04047c10 */ /* 0x000fe2000ff3e0ff */
[----:B------:R-:W-:-:S02]  /*0490*/  UIADD3 UR5, UP1, UPT, UR5, UR12, URZ ;  /* 0x0000000c05057290 */ /* 0x000fc4000ff3e0ff */
[----:B------:R-:W-:Y:S01]  /*04a0*/  VIADD R9, R9, 0x480 ;  /* 0x0000048009097836 */ /* 0x000fe20000000000 */
[C---:B------:R-:W-:Y:S01]  /*04b0*/  IADD3 R8, P4, PT, R6.reuse, UR12, RZ ;  /* 0x0000000c06087c10 */ /* 0x040fe2000ff9e0ff */
[----:B------:R-:W-:Y:S01]  /*04c0*/  UIADD3.X UR12, UPT, UPT, UR6, UR23, URZ, UP0, !UPT ;  /* 0x00000017060c7290 */ /* 0x000fe200087fe4ff */
[----:B------:R-:W-:Y:S01]  /*04d0*/  IADD3 R16, P3, PT, R6, UR22, RZ ;  /* 0x0000001606107c10 */ /* 0x000fe2000ff7e0ff */
[----:B------:R-:W-:Y:S01]  /*04e0*/  UIADD3 UR11, UPT, UPT, -UR4, URZ, URZ ;  /* 0x000000ff040b7290 */ /* 0x000fe2000fffe1ff */
[----:B------:R-:W-:Y:S01]  /*04f0*/  IADD3 R4, P2, PT, R4, 0x800, RZ ;  /* 0x0000080004047810 */ /* 0x000fe20007f5e0ff */
[----:B------:R-:W-:Y:S01]  /*0500*/  UIADD3.X UR6, UPT, UPT, UR6, UR13, URZ, UP1, !UPT ;  /* 0x0000000d06067290 */ /* 0x000fe20008ffe4ff */
[C---:B------:R-:W-:Y:S02]  /*0510*/  IADD3.X R17, PT, PT, R7.reuse, UR23, RZ, P3, !PT ;  /* 0x0000001707117c10 */ /* 0x040fe40009ffe4ff */
[----:B------:R-:W-:Y:S02]  /*0520*/  IADD3.X R0, PT, PT, R7, UR13, RZ, P4, !PT ;  /* 0x0000000d07007c10 */ /* 0x000fe4000a7fe4ff */
[----:B------:R-:W-:-:S07]  /*0530*/  IADD3.X R5, PT, PT, RZ, UR15, R5, P2, P1 ;  /* 0x0000000fff057c10 */ /* 0x000fce00097e2405 */
.L_x_39:
        /* <DEDUP_REMOVED lines=33> */
[----:B---3--:R-:W4:Y:S02]  /*0750*/  LDG.E.64 R20, desc[UR16][R10.64+0xc00] ;  /* 0x000c00100a147981 */ /* 0x008f24000c1e1b00 */
[----:B----4-:R-:W-:-:S05]  /*0760*/  IMAD.WIDE R20, R23, 0x4, R20 ;  /* 0x0000000417147825 */ /* 0x010fca00078e0214 */
[----:B------:R3:W-:Y:S04]  /*0770*/  STG.E.64 desc[UR16][R6.64+0xc00], R20 ;  /* 0x000c001406007986 */ /* 0x0007e8000c101b10 */
[----:B0-----:R-:W4:Y:S04]  /*0780*/  LDG.E.64 R12, desc[UR16][R10.64+0x1000] ;  /* 0x001000100a0c7981 */ /* 0x001f28000c1e1b00 */
[----:B------:R-:W4:Y:S01]  /*0790*/  LDG.E R23, desc[UR16][R4.64+0x800] ;  /* 0x0008001004177981 */ /* 0x000f22000c1e1900 */
[----:B------:R-:W-:Y:S02]  /*07a0*/  MOV R24, UR20 ;  /* 0x0000001400187c02 */ /* 0x000fe40008000f00 */
[----:B------:R-:W-:Y:S01]  /*07b0*/  MOV R25, UR12 ;  /* 0x0000000c00197c02 */ /* 0x000fe20008000f00 */
[----:B-1----:R-:W-:-:S04]  /*07c0*/  IMAD.WIDE R14, R9, 0x4, R2 ;  /* 0x00000004090e7825 */ /* 0x002fc800078e0202 */
[----:B----4-:R-:W-:-:S04]  /*07d0*/  IMAD.WIDE R22, R23, 0x4, R12 ;  /* 0x0000000417167825 */ /* 0x010fc800078e020c */
[----:B------:R-:W-:Y:S01]  /*07e0*/  IMAD.WIDE R12, R9, 0x8, R24 ;  /* 0x00000008090c7825 */ /* 0x000fe200078e0218 */
[----:B------:R0:W-:Y:S04]  /*07f0*/  STG.E.64 desc[UR16][R6.64+0x1000], R22 ;  /* 0x0010001606007986 */ /* 0x0001e8000c101b10 */
[----:B------:R-:W4:Y:S04]  /*0800*/  LDG.E R25, desc[UR16][R14.64] ;  /* 0x000000100e197981 */ /* 0x000f28000c1e1900 */
[----:B--2---:R-:W4:Y:S01]  /*0810*/  LDG.E.64 R18, desc[UR16][R12.64+-0xc00] ;  /* 0xfff400100c127981 */ /* 0x004f22000c1e1b00 */
[----:B---3--:R-:W-:-:S02]  /*0820*/  MOV R20, UR5 ;  /* 0x0000000500147c02 */ /* 0x008fc40008000f00 */
[----:B------:R-:W-:-:S03]  /*0830*/  MOV R21, UR6 ;  /* 0x0000000600157c02 */ /* 0x000fc60008000f00 */
[----:B------:R-:W-:-:S04]  /*0840*/  IMAD.WIDE R10, R9, 0x8, R20 ;  /* 0x00000008090a7825 */ /* 0x000fc800078e0214 */
[----:B----4-:R-:W-:-:S05]  /*0850*/  IMAD.WIDE R18, R25, 0x4, R18 ;  /* 0x0000000419127825 */ /* 0x010fca00078e0212 */
        /* <DEDUP_REMOVED lines=27> */
[----:B------:R-:W-:Y:S02]  /*0a10*/  IADD3 R4, P1, PT, R4, 0x2000, RZ ;  /* 0x0000200004047810 */ /* 0x000fe40007f3e0ff */
[----:B------:R-:W-:-:S03]  /*0a20*/  IADD3 R9, PT, PT, R9, 0x800, RZ ;  /* 0x0000080009097810 */ /* 0x000fc60007ffe0ff */
[----:B------:R-:W-:Y:S02]  /*0a30*/  IMAD.X R5, RZ, RZ, R5, P1 ;  /* 0x000000ffff057224 */ /* 0x000fe400008e0605 */
[----:B--2---:R-:W-:-:S05]  /*0a40*/  IMAD.WIDE R6, R25, 0x4, R6 ;  /* 0x0000000419067825 */ /* 0x004fca00078e0206 */
[----:B------:R3:W-:Y:S01]  /*0a50*/  STG.E.64 desc[UR16][R10.64+0xc00], R6 ;  /* 0x000c00060a007986 */ /* 0x0007e2000c101b10 */
[----:B------:R-:W-:Y:S05]  /*0a60*/  BRA.U UP0, `(.L_x_39) ;  /* 0xfffffff900b47547 */ /* 0x000fea000b83ffff */
.L_x_38:
[----:B------:R-:W-:Y:S05]  /*0a70*/  @!P0 EXIT ;  /* 0x000000000000894d */ /* 0x000fea0003800000 */
[----:B------:R-:W0:Y:S01]  /*0a80*/  LDCU.64 UR8, c[0x0][0x390] ;  /* 0x00007200ff0877ac */ /* 0x000e220008000a00 */
[----:B------:R-:W1:Y:S01]  /*0a90*/  S2R R0, SR_TID.X ;  /* 0x0000000000007919 */ /* 0x000e620000002100 */
[----:B------:R-:W2:Y:S01]  /*0aa0*/  LDCU.64 UR12, c[0x0][0x3a8] ;  /* 0x00007500ff0c77ac */ /* 0x000ea20008000a00 */
[----:B------:R-:W-:Y:S02]  /*0ab0*/  USHF.L.U32 UR5, UR10, 0x7, URZ ;  /* 0x000000070a057899 */ /* 0x000fe400080006ff */
[----:B------:R-:W-:Y:S02]  /*0ac0*/  ULOP3.LUT UR11, UR10, 0x7, URZ, 0xc0, !UPT ;  /* 0x000000070a0b7892 */ /* 0x000fe4000f8ec0ff */
[----:B------:R-:W-:-:S04]  /*0ad0*/  UIMAD UR5, UR5, UR19, URZ ;  /* 0x00000013050572a4 */ /* 0x000fc8000f8e02ff */
[----:B------:R-:W-:Y:S01]  /*0ae0*/  UIMAD.WIDE UR6, UR5, 0x8, URZ ;  /* 0x00000008050678a5 */ /* 0x000fe2000f8e02ff */
[----:B------:R-:W-:-:S03]  /*0af0*/  ISETP.NE.AND P0, PT, RZ, UR11, PT ;  /* 0x0000000bff007c0c */ /* 0x000fc6000bf05270 */
[----:B0-----:R-:W-:Y:S02]  /*0b00*/  UIADD3 UR8, UP0, UPT, UR6, UR8, URZ ;  /* 0x0000000806087290 */ /* 0x001fe4000ff1e0ff */
[----:B--2---:R-:W-:Y:S02]  /*0b10*/  UIADD3 UR12, UP1, UPT, UR6, UR12, URZ ;  /* 0x0000000c060c7290 */ /* 0x004fe4000ff3e0ff */
[----:B------:R-:W-:Y:S02]  /*0b20*/  UIADD3.X UR9, UPT, UPT, UR7, UR9, URZ, UP0, !UPT ;  /* 0x0000000907097290 */ /* 0x000fe400087fe4ff */
[----:B------:R-:W-:Y:S01]  /*0b30*/  UISETP.GE.U32.AND UP0, UPT, UR24, 0x8, UPT ;  /* 0x000000081800788c */ /* 0x000fe2000bf06070 */
[----:B------:R-:W-:Y:S01]  /*0b40*/  MOV R4, UR8 ;  /* 0x0000000800047c02 */ /* 0x000fe20008000f00 */
[----:B------:R-:W-:Y:S01]  /*0b50*/  UIADD3.X UR13, UPT, UPT, UR7, UR13, URZ, UP1, !UPT ;  /* 0x0000000d070d7290 */ /* 0x000fe20008ffe4ff */
[----:B---3--:R-:W-:Y:S02]  /*0b60*/  MOV R6, UR12 ;  /* 0x0000000c00067c02 */ /* 0x008fe40008000f00 */
[----:B------:R-:W-:-:S03]  /*0b70*/  MOV R5, UR9 ;  /* 0x0000000900057c02 */ /* 0x000fc60008000f00 */
[----:B------:R-:W-:Y:S01]  /*0b80*/  IMAD.U32 R7, RZ, RZ, UR13 ;  /* 0x0000000dff077e24 */ /* 0x000fe2000f8e00ff */
[----:B-1----:R-:W-:Y:S06]  /*0b90*/  BRA.U !UP0, `(.L_x_40) ;  /* 0x0000000108987547 */ /* 0x002fec000b800000 */
        /* <DEDUP_REMOVED lines=38> */
.L_x_40:
[----:B------:R-:W-:Y:S05]  /*0e00*/  @!P0 EXIT ;  /* 0x000000000000894d */ /* 0x000fea0003800000 */
[----:B------:R-:W-:Y:S02]  /*0e10*/  UISETP.GE.U32.AND UP0, UPT, UR11, 0x4, UPT ;  /* 0x000000040b00788c */ /* 0x000fe4000bf06070 */
[----:B------:R-:W-:-:S06]  /*0e20*/  ULOP3.LUT UR5, UR10, 0x3, URZ, 0xc0, !UPT ;  /* 0x000000030a057892 */ /* 0x000fcc000f8ec0ff */
[----:B------:R-:W-:Y:S01]  /*0e30*/  ISETP.NE.AND P0, PT, RZ, UR5, PT ;  /* 0x00000005ff007c0c */ /* 0x000fe2000bf05270 */
[----:B------:R-:W-:-:S12]  /*0e40*/  BRA.U !UP0, `(.L_x_41) ;  /* 0x0000000108587547 */ /* 0x000fd8000b800000 */
[----:B------:R-:W-:-:S04]  /*0e50*/  MOV R13, UR4 ;  /* 0x00000004000d7c02 */ /* 0x000fc80008000f00 */
[----:B------:R-:W-:-:S05]  /*0e60*/  LEA R13, R13, R0, 0x7 ;  /* 0x000000000d0d7211 */ /* 0x000fca00078e38ff */
        /* <DEDUP_REMOVED lines=20> */
.L_x_41:
[----:B------:R-:W-:Y:S05]  /*0fb0*/  @!P0 EXIT ;  /* 0x000000000000894d */ /* 0x000fea0003800000 */
[----:B------:R-:W2:Y:S01]  /*0fc0*/  LDCU.128 UR8, c[0x0][0x390] ;  /* 0x00007200ff0877ac */ /* 0x000ea20008000c00 */
[----:B-1----:R-:W-:Y:S01]  /*0fd0*/  IMAD.U32 R11, RZ, RZ, UR4 ;  /* 0x00000004ff0b7e24 */ /* 0x002fe2000f8e00ff */
[----:B------:R-:W1:Y:S04]  /*0fe0*/  LDCU.64 UR12, c[0x0][0x3a8] ;  /* 0x00007500ff0c77ac */ /* 0x000e680008000a00 */
[----:B------:R-:W-:Y:S01]  /*0ff0*/  LEA R11, R11, R0, 0x7 ;  /* 0x000000000b0b7211 */ /* 0x000fe200078e38ff */
[----:B--2---:R-:W-:Y:S02]  /*1000*/  UIMAD.WIDE UR6, UR18, 0x8, UR8 ;  /* 0x00000008120678a5 */ /* 0x004fe4000f8e0208 */
[----:B------:R-:W-:Y:S02]  /*1010*/  UIMAD.WIDE UR8, UR18, 0x4, UR10 ;  /* 0x00000004120878a5 */ /* 0x000fe4000f8e020a */
[----:B------:R-:W-:-:S02]  /*1020*/  UIADD3 UR10, UPT, UPT, -UR5, URZ, URZ ;  /* 0x000000ff050a7290 */ /* 0x000fc4000fffe1ff */
[----:B-1----:R-:W-:-:S12]  /*1030*/  UIMAD.WIDE UR4, UR18, 0x8, UR12 ;  /* 0x00000008120478a5 */ /* 0x002fd8000f8e020c */
.L_x_42:
[----:B------:R-:W-:Y:S02]  /*1040*/  MOV R6, UR8 ;  /* 0x0000000800067c02 */ /* 0x000fe40008000f00 */
[----:B------:R-:W-:Y:S02]  /*1050*/  MOV R7, UR9 ;  /* 0x0000000900077c02 */ /* 0x000fe40008000f00 */
[----:B------:R-:W-:Y:S02]  /*1060*/  MOV R4, UR4 ;  /* 0x0000000400047c02 */ /* 0x000fe40008000f00 */
[----:B------:R-:W-:Y:S01]  /*1070*/  MOV R5, UR5 ;  /* 0x0000000500057c02 */ /* 0x000fe20008000f00 */
[----:B------:R-:W-:-:S04]  /*1080*/  IMAD.WIDE R6, R11, 0x4, R6 ;  /* 0x000000040b067825 */ /* 0x000fc800078e0206 */
[----:B------:R-:W-:Y:S02]  /*1090*/  IMAD.WIDE R4, R11, 0x8, R4 ;  /* 0x000000080b047825 */ /* 0x000fe400078e0204 */
[----:B------:R-:W0:Y:S04]  /*10a0*/  LDG.E R7, desc[UR16][R6.64] ;  /* 0x0000001006077981 */ /* 0x000e28000c1e1900 */
[----:B------:R-:W0:Y:S01]  /*10b0*/  LDG.E.64 R4, desc[UR16][R4.64] ;  /* 0x0000001004047981 */ /* 0x000e22000c1e1b00 */
[----:B-1----:R-:W-:Y:S01]  /*10c0*/  MOV R3, UR7 ;  /* 0x0000000700037c02 */ /* 0x002fe20008000f00 */
[----:B------:R-:W-:Y:S01]  /*10d0*/  IMAD.U32 R2, RZ, RZ, UR6 ;  /* 0x00000006ff027e24 */ /* 0x000fe2000f8e00ff */
[----:B------:R-:W-:-:S03]  /*10e0*/  UIADD3 UR10, UPT, UPT, UR10, 0x1, URZ ;  /* 0x000000010a0a7890 */ /* 0x000fc6000fffe0ff */
[C---:B------:R-:W-:Y:S01]  /*10f0*/  IMAD.WIDE R2, R11.reuse, 0x8, R2 ;  /* 0x000000080b027825 */ /* 0x040fe200078e0202 */
[----:B------:R-:W-:Y:S01]  /*1100*/  UISETP.NE.AND UP0, UPT, UR10, URZ, UPT ;  /* 0x000000ff0a00728c */ /* 0x000fe2000bf05270 */
[----:B------:R-:W-:Y:S02]  /*1110*/  IADD3 R11, PT, PT, R11, 0x80, RZ ;  /* 0x000000800b0b7810 */ /* 0x000fe40007ffe0ff */
[----:B0-----:R-:W-:-:S05]  /*1120*/  IMAD.WIDE R8, R7, 0x4, R4 ;  /* 0x0000000407087825 */ /* 0x001fca00078e0204 */
[----:B------:R1:W-:Y:S01]  /*1130*/  STG.E.64 desc[UR16][R2.64], R8 ;  /* 0x0000000802007986 */ /* 0x0003e2000c101b10 */
[----:B------:R-:W-:Y:S05]  /*1140*/  BRA.U UP0, `(.L_x_42) ;  /* 0xfffffffd00bc7547 */ /* 0x000fea000b83ffff */
[----:B------:R-:W-:Y:S05]  /*1150*/  EXIT ;  /* 0x000000000000794d */ /* 0x000fea0003800000 */
.L_x_37:
[----:B------:R-:W0:Y:S02]  /*1160*/  LDC R8, c[0x0][0x384] ;  /* 0x0000e100ff087b82 */ /* 0x000e240000000800 */
[----:B0-----:R-:W-:-:S13]  /*1170*/  ISETP.GE.AND P0, PT, R8, 0x1, PT ;  /* 0x000000010800780c */ /* 0x001fda0003f06270 */
[----:B------:R-:W-:Y:S05]  /*1180*/  @!P0 EXIT ;  /* 0x000000000000894d */ /* 0x000fea0003800000 */
[----:B------:R-:W0:Y:S01]  /*1190*/  LDCU.64 UR4, c[0x0][0x3a8] ;  /* 0x00007500ff0477ac */ /* 0x000e220008000a00 */
[C---:B------:R-:W-:Y:S01]  /*11a0*/  SHF.L.U32 R4, R8.reuse, 0x7, RZ ;  /* 0x0000000708047819 */ /* 0x040fe200000006ff */
[----:B------:R-:W1:Y:S01]  /*11b0*/  S2R R0, SR_TID.X ;  /* 0x0000000000007919 */ /* 0x000e620000002100 */
[----:B------:R-:W-:Y:S01]  /*11c0*/  HFMA2 R9, -RZ, RZ, 0, 0 ;  /* 0x00000000ff097431 */ /* 0x000fe200000001ff */
[----:B------:R-:W2:Y:S01]  /*11d0*/  LDCU.64 UR6, c[0x0][0x390] ;  /* 0x00007200ff0677ac */ /* 0x000ea20008000a00 */
[----:B------:R-:W-:Y:S01]  /*11e0*/  LOP3.LUT R10, R8, 0x7, RZ, 0xc0, !PT ;  /* 0x00000007080a7812 */ /* 0x000fe200078ec0ff */
[----:B------:R-:W-:-:S04]  /*11f0*/  IMAD R4, R4, UR19, RZ ;  /* 0x0000001304047c24 */ /* 0x000fc8000f8e02ff */
[----:B------:R-:W-:-:S03]  /*1200*/  IMAD.WIDE R6, R4, 0x8, RZ ;  /* 0x0000000804067825 */ /* 0x000fc600078e02ff */
[----:B0-----:R-:W-:-:S04]  /*1210*/  IADD3 R4, P0, PT, R6, UR4, RZ ;  /* 0x0000000406047c10 */ /* 0x001fc8000ff1e0ff */
[----:B------:R-:W-:Y:S02]  /*1220*/  IADD3.X R5, PT, PT, R7, UR5, RZ, P0, !PT ;  /* 0x0000000507057c10 */ /* 0x000fe400087fe4ff */
[----:B------:R-:W-:Y:S02]  /*1230*/  ISETP.GE.U32.AND P0, PT, R8, 0x8, PT ;  /* 0x000000080800780c */ /* 0x000fe40003f06070 */
[----:B--2---:R-:W-:-:S04]  /*1240*/  IADD3 R6, P1, PT, R6, UR6, RZ ;  /* 0x0000000606067c10 */ /* 0x004fc8000ff3e0ff */
[----:B------:R-:W-:-:S07]  /*1250*/  IADD3.X R7, PT, PT, R7, UR7, RZ, P1, !PT ;  /* 0x0000000707077c10 */ /* 0x000fce0008ffe4ff */
[----:B-1----:R-:W-:Y:S05]  /*1260*/  @!P0 BRA `(.L_x_43) ;  /* 0x0000000000f88947 */ /* 0x002fea0003800000 */
[----:B------:R-:W-:Y:S02]  /*1270*/  LOP3.LUT R9, R8, 0x7ffffff8, RZ, 0xc0, !PT ;  /* 0x7ffffff808097812 */ /* 0x000fe400078ec0ff */
[----:B------:R-:W-:-:S07]  /*1280*/  MOV R8, RZ ;  /* 0x000000ff00087202 */ /* 0x000fce0000000f00 */
.L_x_46:
[----:B------:R-:W-:-:S05]  /*1290*/  IMAD R11, R8, 0x80, R0 ;  /* 0x00000080080b7824 */ /* 0x000fca00078e0200 */
[----:B------:R-:W-:-:S13]  /*12a0*/  ISETP.GE.AND P0, PT, R11, UR8, PT ;  /* 0x000000080b007c0c */ /* 0x000fda000bf06270 */
[----:B0-----:R-:W-:-:S04]  /*12b0*/  @!P0 IMAD.WIDE.U32 R16, R11, 0x4, R2 ;  /* 0x000000040b108825 */ /* 0x001fc800078e0002 */
        /* <DEDUP_REMOVED lines=17> */
[----:B------:R-:W2:Y:S04]  /*13d0*/  @!P0 LDG.E R27, desc[UR16][R12.64+0x200] ;  /* 0x000200100c1b8981 */ /* 0x000ea8000c1e1900 */
[----:B------:R-:W2:Y:S01]  /*13e0*/  @!P0 LDG.E.64 R22, desc[UR16][R14.64+0x400] ;  /* 0x000400100e168981 */ /* 0x000ea2000c1e1b00 */
[----:B------:R-:W-:-:S04]  /*13f0*/  IADD3 R26, PT, PT, R11, 0x180, RZ ;  /* 0x000001800b1a7810 */ /* 0x000fc80007ffe0ff */
[----:B------:R-:W-:Y:S01]  /*1400*/  ISETP.GE.AND P1, PT, R26, UR8, PT ;  /* 0x000000081a007c0c */ /* 0x000fe2000bf26270 */
[----:B--2---:R-:W-:-:S05]  /*1410*/  @!P0 IMAD.WIDE R22, R27, 0x4, R22 ;  /* 0x000000041b168825 */ /* 0x004fca00078e0216 */
[----:B------:R2:W-:Y:S07]  /*1420*/  @!P0 STG.E.64 desc[UR16][R16.64+0x400], R22 ;  /* 0x0004001610008986 */ /* 0x0005ee000c101b10 */
[----:B0-----:R-:W3:Y:S04]  /*1430*/  @!P1 LDG.E R25, desc[UR16][R12.64+0x400] ;  /* 0x000400100c199981 */ /* 0x001ee8000c1e1900 */
[----:B------:R-:W3:Y:S01]  /*1440*/  @!P1 LDG.E.64 R18, desc[UR16][R14.64+0x800] ;  /* 0x000800100e129981 */ /* 0x000ee2000c1e1b00 */
[----:B------:R-:W-:-:S04]  /*1450*/  IADD3 R24, PT, PT, R11, 0x200, RZ ;  /* 0x000002000b187810 */ /* 0x000fc80007ffe0ff */
[----:B------:R-:W-:Y:S01]  /*1460*/  ISETP.GE.AND P0, PT, R24, UR8, PT ;  /* 0x0000000818007c0c */ /* 0x000fe2000bf06270 */
[----:B---3--:R-:W-:-:S05]  /*1470*/  @!P1 IMAD.WIDE R18, R25, 0x4, R18 ;  /* 0x0000000419129825 */ /* 0x008fca00078e0212 */
[----:B------:R0:W-:Y:S07]  /*1480*/  @!P1 STG.E.64 desc[UR16][R16.64+0x800], R18 ;  /* 0x0008001210009986 */ /* 0x0001ee000c101b10 */
[----:B------:R-:W3:Y:S04]  /*1490*/  @!P0 LDG.E R25, desc[UR16][R12.64+0x600] ;  /* 0x000600100c198981 */ /* 0x000ee8000c1e1900 */
[----:B-1----:R-:W3:Y:S01]  /*14a0*/  @!P0 LDG.E.64 R20, desc[UR16][R14.64+0xc00] ;  /* 0x000c00100e148981 */ /* 0x002ee2000c1e1b00 */
[----:B------:R-:W-:-:S04]  /*14b0*/  IADD3 R24, PT, PT, R11, 0x280, RZ ;  /* 0x000002800b187810 */ /* 0x000fc80007ffe0ff */
[----:B------:R-:W-:Y:S01]  /*14c0*/  ISETP.GE.AND P1, PT, R24, UR8, PT ;  /* 0x0000000818007c0c */ /* 0x000fe2000bf26270 */
[----:B------:R-:W-:Y:S02]  /*14d0*/  VIADD R24, R11, 0x300 ;  /* 0x000003000b187836 */ /* 0x000fe40000000000 */
[----:B---3--:R-:W-:-:S05]  /*14e0*/  @!P0 IMAD.WIDE R20, R25, 0x4, R20 ;  /* 0x0000000419148825 */ /* 0x008fca00078e0214 */
[----:B------:R1:W-:Y:S05]  /*14f0*/  @!P0 STG.E.64 desc[UR16][R16.64+0xc00], R20 ;  /* 0x000c001410008986 */ /* 0x0003ea000c101b10 */
[----:B------:R-:W3:Y:S04]  /*1500*/  @!P1 LDG.E R25, desc[UR16][R12.64+0x800] ;  /* 0x000800100c199981 */ /* 0x000ee8000c1e1900 */
[----:B--2---:R-:W3:Y:S01]  /*1510*/  @!P1 LDG.E.64 R22, desc[UR16][R14.64+0x1000] ;  /* 0x001000100e169981 */ /* 0x004ee2000c1e1b00 */
[----:B------:R-:W-:Y:S01]  /*1520*/  ISETP.GE.AND P0, PT, R24, UR8, PT ;  /* 0x0000000818007c0c */ /* 0x000fe2000bf06270 */
[----:B---3--:R-:W-:-:S05]  /*1530*/  @!P1 IMAD.WIDE R22, R25, 0x4, R22 ;  /* 0x0000000419169825 */ /* 0x008fca00078e0216 */
[----:B------:R1:W-:Y:S07]  /*1540*/  @!P1 STG.E.64 desc[UR16][R16.64+0x1000], R22 ;  /* 0x0010001610009986 */ /* 0x0003ee000c101b10 */
[----:B------:R-:W2:Y:S04]  /*1550*/  @!P0 LDG.E R25, desc[UR16][R12.64+0xa00] ;  /* 0x000a00100c198981 */ /* 0x000ea8000c1e1900 */
[----:B0-----:R-:W2:Y:S01]  /*1560*/  @!P0 LDG.E.64 R18, desc[UR16][R14.64+0x1400] ;  /* 0x001400100e128981 */ /* 0x001ea2000c1e1b00 */
[----:B------:R-:W-:Y:S01]  /*1570*/  IADD3 R11, PT, PT, R11, 0x380, RZ ;  /* 0x000003800b0b7810 */ /* 0x000fe20007ffe0ff */
[----:B------:R-:W-:Y:S01]  /*1580*/  BSSY.RECONVERGENT B0, `(.L_x_44) ;  /* 0x000000b000007945 */ /* 0x000fe20003800200 */
[----:B------:R-:W-:-:S04]  /*1590*/  IADD3 R8, PT, PT, R8, 0x8, RZ ;  /* 0x0000000808087810 */ /* 0x000fc80007ffe0ff */
[----:B------:R-:W-:Y:S01]  /*15a0*/  ISETP.NE.AND P1, PT, R8, R9, PT ;  /* 0x000000090800720c */ /* 0x000fe20003f25270 */
[----:B--2---:R-:W-:-:S05]  /*15b0*/  @!P0 IMAD.WIDE R18, R25, 0x4, R18 ;  /* 0x0000000419128825 */ /* 0x004fca00078e0212 */
[----:B------:R1:W-:Y:S01]  /*15c0*/  @!P0 STG.E.64 desc[UR16][R16.64+0x1400], R18 ;  /* 0x0014001210008986 */ /* 0x0003e2000c101b10 */
[----:B------:R-:W-:-:S13]  /*15d0*/  ISETP.GE.AND P0, PT, R11, UR8, PT ;  /* 0x000000080b007c0c */ /* 0x000fda000bf06270 */
[----:B-1----:R-:W-:Y:S05]  /*15e0*/  @P0 BRA `(.L_x_45) ;  /* 0x0000000000100947 */ /* 0x002fea0003800000 */
[----:B------:R-:W2:Y:S04]  /*15f0*/  LDG.E R19, desc[UR16][R12.64+0xc00] ;  /* 0x000c00100c137981 */ /* 0x000ea8000c1e1900 */
[----:B------:R-:W2:Y:S02]  /*1600*/  LDG.E.64 R14, desc[UR16][R14.64+0x1800] ;  /* 0x001800100e0e7981 */ /* 0x000ea4000c1e1b00 */
[----:B--2---:R-:W-:-:S05]  /*1610*/  IMAD.WIDE R18, R19, 0x4, R14 ;  /* 0x0000000413127825 */ /* 0x004fca00078e020e */
[----:B------:R0:W-:Y:S02]  /*1620*/  STG.E.64 desc[UR16][R16.64+0x1800], R18 ;  /* 0x0018001210007986 */ /* 0x0001e4000c101b10 */
.L_x_45:
[----:B------:R-:W-:Y:S05]  /*1630*/  BSYNC.RECONVERGENT B0 ;  /* 0x0000000000007941 */ /* 0x000fea0003800200 */
.L_x_44:
[----:B------:R-:W-:Y:S05]  /*1640*/  @P1 BRA `(.L_x_46) ;  /* 0xfffffffc00101947 */ /* 0x000fea000383ffff */
.L_x_43:
[----:B------:R-:W-:-:S13]  /*1650*/  ISETP.NE.AND P0, PT, R10, RZ, PT ;  /* 0x000000ff0a00720c */ /* 0x000fda0003f05270 */
[----:B------:R-:W-:Y:S05]  /*1660*/  @!P0 EXIT ;  /* 0x000000000000894d */ /* 0x000fea0003800000 */
[----:B------:R-:W1:Y:S01]  /*1670*/  LDC R8, c[0x0][0x384] ;  /* 0x0000e100ff087b82 */ /* 0x000e620000000800 */
[----:B------:R-:W-:Y:S02]  /*1680*/  ISETP.GE.U32.AND P1, PT, R10, 0x4, PT ;  /* 0x000000040a00780c */ /* 0x000fe40003f26070 */
[----:B-1----:R-:W-:-:S04]  /*1690*/  LOP3.LUT R24, R8, 0x3, RZ, 0xc0, !PT ;  /* 0x0000000308187812 */ /* 0x002fc800078ec0ff */
[----:B------:R-:W-:-:S07]  /*16a0*/  ISETP.NE.AND P0, PT, R24, RZ, PT ;  /* 0x000000ff1800720c */ /* 0x000fce0003f05270 */
[----:B------:R-:W-:Y:S06]  /*16b0*/  @!P1 BRA `(.L_x_47) ;  /* 0x0000000000949947 */ /* 0x000fec0003800000 */
[----:B------:R-:W-:-:S04]  /*16c0*/  LEA R11, R9, R0, 0x7 ;  /* 0x00000000090b7211 */ /* 0x000fc800078e38ff */
[----:B------:R-:W-:-:S13]  /*16d0*/  ISETP.GE.AND P1, PT, R11, UR8, PT ;  /* 0x000000080b007c0c */ /* 0x000fda000bf26270 */
[----:B------:R-:W-:-:S04]  /*16e0*/  @!P1 IMAD.WIDE R14, R11, 0x4, R2 ;  /* 0x000000040b0e9825 */ /* 0x000fc800078e0202 */
[C---:B0-----:R-:W-:Y:S02]  /*16f0*/  @!P1 IMAD.WIDE R16, R11.reuse, 0x8, R4 ;  /* 0x000000080b109825 */ /* 0x041fe400078e0204 */
[----:B------:R-:W2:Y:S04]  /*1700*/  @!P1 LDG.E R15, desc[UR16][R14.64] ;  /* 0x000000100e0f9981 */ /* 0x000ea8000c1e1900 */
[----:B------:R-:W2:Y:S01]  /*1710*/  @!P1 LDG.E.64 R16, desc[UR16][R16.64] ;  /* 0x0000001010109981 */ /* 0x000ea2000c1e1b00 */
[C---:B------:R-:W-:Y:S01]  /*1720*/  IADD3 R25, PT, PT, R11.reuse, 0x80, RZ ;  /* 0x000000800b197810 */ /* 0x040fe20007ffe0ff */
        /* <DEDUP_REMOVED lines=17> */
[----:B------:R-:W-:Y:S02]  /*1840*/  VIADD R25, R11, 0x180 ;  /* 0x000001800b197836 */ /* 0x000fe40000000000 */
[----:B0-----:R-:W-:-:S03]  /*1850*/  @!P1 IMAD.WIDE R12, R10, 0x8, R6 ;  /* 0x000000080a0c9825 */ /* 0x001fc600078e0206 */
[----:B------:R-:W-:-:S13]  /*1860*/  ISETP.GE.AND P2, PT, R25, UR8, PT ;  /* 0x0000000819007c0c */ /* 0x000fda000bf46270 */
[----:B------:R-:W-:-:S04]  /*1870*/  @!P2 IMAD.WIDE R18, R25, 0x4, R2 ;  /* 0x000000041912a825 */ /* 0x000fc800078e0202 */
[----:B------:R-:W-:-:S04]  /*1880*/  @!P2 IMAD.WIDE R20, R25, 0x8, R4 ;  /* 0x000000081914a825 */ /* 0x000fc800078e0204 */
[----:B--2---:R-:W-:-:S05]  /*1890*/  @!P1 IMAD.WIDE R10, R27, 0x4, R28 ;  /* 0x000000041b0a9825 */ /* 0x004fca00078e021c */
[----:B------:R2:W-:Y:S04]  /*18a0*/  @!P1 STG.E.64 desc[UR16][R12.64], R10 ;  /* 0x0000000a0c009986 */ /* 0x0005e8000c101b10 */
[----:B------:R-:W3:Y:S04]  /*18b0*/  @!P2 LDG.E R19, desc[UR16][R18.64] ;  /* 0x000000101213a981 */ /* 0x000ee8000c1e1900 */
[----:B------:R-:W3:Y:S01]  /*18c0*/  @!P2 LDG.E.64 R20, desc[UR16][R20.64] ;  /* 0x000000101414a981 */ /* 0x000ee2000c1e1b00 */
[----:B-1----:R-:W-:Y:S01]  /*18d0*/  @!P2 IMAD.WIDE R16, R25, 0x8, R6 ;  /* 0x000000081910a825 */ /* 0x002fe200078e0206 */
[----:B------:R-:W-:-:S03]  /*18e0*/  IADD3 R9, PT, PT, R9, 0x4, RZ ;  /* 0x0000000409097810 */ /* 0x000fc60007ffe0ff */
[----:B---3--:R-:W-:-:S05]  /*18f0*/  @!P2 IMAD.WIDE R14, R19, 0x4, R20 ;  /* 0x00000004130ea825 */ /* 0x008fca00078e0214 */
[----:B------:R2:W-:Y:S02]  /*1900*/  @!P2 STG.E.64 desc[UR16][R16.64], R14 ;  /* 0x0000000e1000a986 */ /* 0x0005e4000c101b10 */
.L_x_47:
[----:B------:R-:W-:Y:S05]  /*1910*/  @!P0 EXIT ;  /* 0x000000000000894d */ /* 0x000fea0003800000 */
[----:B------:R-:W-:Y:S02]  /*1920*/  ISETP.NE.AND P0, PT, R24, 0x1, PT ;  /* 0x000000011800780c */ /* 0x000fe40003f05270 */
[----:B------:R-:W-:-:S04]  /*1930*/  LOP3.LUT R8, R8, 0x1, RZ, 0xc0, !PT ;  /* 0x0000000108087812 */ /* 0x000fc800078ec0ff */
[----:B------:R-:W-:-:S07]  /*1940*/  ISETP.NE.U32.AND P2, PT, R8, 0x1, PT ;  /* 0x000000010800780c */ /* 0x000fce0003f45070 */
[----:B------:R-:W-:Y:S06]  /*1950*/  @!P0 BRA `(.L_x_48) ;  /* 0x00000000004c8947 */ /* 0x000fec0003800000 */
[----:B0-2---:R-:W-:-:S04]  /*1960*/  LEA R17, R9, R0, 0x7 ;  /* 0x0000000009117211 */ /* 0x005fc800078e38ff */
[----:B------:R-:W-:-:S13]  /*1970*/  ISETP.GE.AND P0, PT, R17, UR8, PT ;  /* 0x0000000811007c0c */ /* 0x000fda000bf06270 */
[----:B------:R-:W-:-:S04]  /*1980*/  @!P0 IMAD.WIDE R10, R17, 0x4, R2 ;  /* 0x00000004110a8825 */ /* 0x000fc800078e0202 */
[C---:B------:R-:W-:Y:S02]  /*1990*/  @!P0 IMAD.WIDE R12, R17.reuse, 0x8, R4 ;  /* 0x00000008110c8825 */ /* 0x040fe400078e0204 */
        /* <DEDUP_REMOVED lines=15> */
.L_x_48:
[----:B------:R-:W-:Y:S05]  /*1a90*/  @P2 EXIT ;  /* 0x000000000000294d */ /* 0x000fea0003800000 */
[----:B------:R-:W-:-:S04]  /*1aa0*/  LEA R9, R9, R0, 0x7 ;  /* 0x0000000009097211 */ /* 0x000fc800078e38ff */
[----:B------:R-:W-:-:S13]  /*1ab0*/  ISETP.GE.AND P0, PT, R9, UR8, PT ;  /* 0x0000000809007c0c */ /* 0x000fda000bf06270 */
[----:B------:R-:W-:Y:S05]  /*1ac0*/  @P0 EXIT ;  /* 0x000000000000094d */ /* 0x000fea0003800000 */
[----:B------:R-:W-:-:S04]  /*1ad0*/  IMAD.WIDE R2, R9, 0x4, R2 ;  /* 0x0000000409027825 */ /* 0x000fc800078e0202 */
[C---:B------:R-:W-:Y:S02]  /*1ae0*/  IMAD.WIDE R4, R9.reuse, 0x8, R4 ;  /* 0x0000000809047825 */ /* 0x040fe400078e0204 */
[----:B------:R-:W3:Y:S04]  /*1af0*/  LDG.E R3, desc[UR16][R2.64] ;  /* 0x0000001002037981 */ /* 0x000ee8000c1e1900 */
[----:B------:R-:W3:Y:S01]  /*1b00*/  LDG.E.64 R4, desc[UR16][R4.64] ;  /* 0x0000001004047981 */ /* 0x000ee2000c1e1b00 */
[----:B------:R-:W-:-:S04]  /*1b10*/  IMAD.WIDE R8, R9, 0x8, R6 ;  /* 0x0000000809087825 */ /* 0x000fc800078e0206 */
[----:B---3--:R-:W-:-:S05]  /*1b20*/  IMAD.WIDE R6, R3, 0x4, R4 ;  /* 0x0000000403067825 */ /* 0x008fca00078e0204 */
[----:B------:R-:W-:Y:S01]  /*1b30*/  STG.E.64 desc[UR16][R8.64], R6 ;  /* 0x0000000608007986 */ /* 0x000fe2000c101b10 */
[----:B------:R-:W-:Y:S05]  /*1b40*/  EXIT ;  /* 0x000000000000794d */ /* 0x000fea0003800000 */
.L_x_49:
        /* <DEDUP_REMOVED lines=11> */
.L_x_89:


//--------------------- .text._ZN3cub18CUB_300001_SM_10006detail8for_each13static_kernelINS2_12policy_hub_t12policy_500_tElN6thrust24THRUST_300001_SM_1000_NS8cuda_cub6__fill7functorINS7_6detail15normal_iteratorINS7_10device_ptrIPfEEEESE_EEEEvT0_T1_ --------------------------
	.section	.text._ZN3cub18CUB_300001_SM_10006detail8for_each13static_kernelINS2_12policy_hub_t12policy_500_tElN6thrust24THRUST_300001_SM_1000_NS8cuda_cub6__fill7functorINS7_6detail15normal_iteratorINS7_10device_ptrIPfEEEESE_EEEEvT0_T1_,"ax",@progbits
	.align	128
        .global         _ZN3cub18CUB_300001_SM_10006detail8for_each13static_kernelINS2_12policy_hub_t12policy_500_tElN6thrust24THRUST_300001_SM_1000_NS8cuda_cub6__fill7functorINS7_6detail15normal_iteratorINS7_10device_ptrIPfEEEESE_EEEEvT0_T1_
        .type           _ZN3cub18CUB_300001_SM_10006detail8for_each13static_kernelINS2_12policy_hub_t12policy_500_tElN6thrust24THRUST_300001_SM_1000_NS8cuda_cub6__fill7functorINS7_6detail15normal_iteratorINS7_10device_ptrIPfEEEESE_EEEEvT0_T1_,@function
        .size           _ZN3cub18CUB_300001_SM_10006detail8for_each13static_kernelINS2_12policy_hub_t12policy_500_tElN6thrust24THRUST_300001_SM_1000_NS8cuda_cub6__fill7functorINS7_6detail15normal_iteratorINS7_10device_ptrIPfEEEESE_EEEEvT0_T1_,(.L_x_90 - _ZN3cub18CUB_300001_SM_10006detail8for_each13static_kernelINS2_12policy_hub_t12policy_500_tElN6thrust24THRUST_300001_SM_1000_NS8cuda_cub6__fill7functorINS7_6detail15normal_iteratorINS7_10device_ptrIPfEEEESE_EEEEvT0_T1_)
        .other          _ZN3cub18CUB_300001_SM_10006detail8for_each13static_kernelINS2_12policy_hub_t12policy_500_tElN6thrust24THRUST_300001_SM_1000_NS8cuda_cub6__fill7functorINS7_6detail15normal_iteratorINS7_10device_ptrIPfEEEESE_EEEEvT0_T1_,@"STO_CUDA_ENTRY STV_DEFAULT"
_ZN3cub18CUB_300001_SM_10006detail8for_each13static_kernelINS2_12policy_hub_t12policy_500_tElN6thrust24THRUST_300001_SM_1000_NS8cuda_cub6__fill7functorINS7_6detail15normal_iteratorINS7_10device_ptrIPfEEEESE_EEEEvT0_T1_:
.text._ZN3cub18CUB_300001_SM_10006detail8for_each13static_kernelINS2_12policy_hub_t12policy_500_tElN6thrust24THRUST_300001_SM_1000_NS8cuda_cub6__fill7functorINS7_6detail15normal_iteratorINS7_10device_ptrIPfEEEESE_EEEEvT0_T1_:
[----:B------:R-:W-:Y:S08]  /*0000*/  LDC R1, c[0x0][0x37c] ;  /* 0x0000df00ff017b82 */ /* 0x000ff00000000800 */
[----:B------:R-:W0:Y:S01]  /*0010*/  S2UR UR4, SR_CTAID.X ;  /* 0x00000000000479c3 */ /* 0x000e220000002500 */
[----:B------:R-:W1:Y:S01]  /*0020*/  LDCU.64 UR6, c[0x0][0x380] ;  /* 0x00007000ff0677ac */ /* 0x000e620008000a00 */
[----:B------:R-:W2:Y:S01]  /*0030*/  LDCU.64 UR8, c[0x0][0x358] ;  /* 0x00006b00ff0877ac */ /* 0x000ea20008000a00 */
[----:B0-----:R-:W-:-:S04]  /*0040*/  UIMAD.WIDE.U32 UR4, UR4, 0x200, URZ ;  /* 0x00000200040478a5 */ /* 0x001fc8000f8e00ff */
[----:B-1----:R-:W-:-:S04]  /*0050*/  UIADD3 UR6, UP0, UPT, -UR4, UR6, URZ ;  /* 0x0000000604067290 */ /* 0x002fc8000ff1e1ff */
[----:B------:R-:W-:Y:S02]  /*0060*/  UIADD3.X UR7, UPT, UPT, ~UR5, UR7, URZ, UP0, !UPT ;  /* 0x0000000705077290 */ /* 0x000fe400087fe5ff */
[----:B------:R-:W-:-:S04]  /*0070*/  UISETP.GE.U32.AND UP0, UPT, UR6, 0x200, UPT ;  /* 0x000002000600788c */ /* 0x000fc8000bf06070 */
[----:B------:R-:W-:-:S09]  /*0080*/  UISETP.GE.AND.EX UP0, UPT, UR7, URZ, UPT, UP0 ;  /* 0x000000ff0700728c */ /* 0x000fd2000bf06300 */
[----:B--2---:R-:W-:Y:S05]  /*0090*/  BRA.U !UP0, `(.L_x_50) ;  /* 0x0000000108287547 */ /* 0x004fea000b800000 */
[----:B------:R-:W0:Y:S01]  /*00a0*/  S2R R0, SR_TID.X ;  /* 0x0000000000007919 */ /* 0x000e220000002100 */
[----:B------:R-:W1:Y:S01]  /*00b0*/  LDCU.64 UR6, c[0x0][0x388] ;  /* 0x00007100ff0677ac */ /* 0x000e620008000a00 */
[----:B------:R-:W2:Y:S01]  /*00c0*/  LDC.64 R4, c[0x0][0x390] ;  /* 0x0000e400ff047b82 */ /* 0x000ea20000000a00 */
[----:B0-----:R-:W-:-:S05]  /*00d0*/  IADD3 R0, P0, PT, R0, UR4, RZ ;  /* 0x0000000400007c10 */ /* 0x001fca000ff1e0ff */
[----:B------:R-:W-:Y:S01]  /*00e0*/  IMAD.X R3, RZ, RZ, UR5, P0 ;  /* 0x00000005ff037e24 */ /* 0x000fe200080e06ff */
[----:B-1----:R-:W-:-:S04]  /*00f0*/  LEA R2, P0, R0, UR6, 0x3 ;  /* 0x0000000600027c11 */ /* 0x002fc8000f8018ff */
[----:B------:R-:W-:-:S05]  /*0100*/  LEA.HI.X R3, R0, UR7, R3, 0x3, P0 ;  /* 0x0000000700037c11 */ /* 0x000fca00080f1c03 */
[----:B--2---:R-:W-:Y:S04]  /*0110*/  STG.E.64 desc[UR8][R2.64], R4 ;  /* 0x0000000402007986 */ /* 0x004fe8000c101b08 */
[----:B------:R-:W-:Y:S01]  /*0120*/  STG.E.64 desc[UR8][R2.64+0x800], R4 ;  /* 0x0008000402007986 */ /* 0x000fe2000c101b08 */
[----:B------:R-:W-:Y:S05]  /*0130*/  EXIT ;  /* 0x000000000000794d */ /* 0x000fea0003800000 */
.L_x_50:
[----:B------:R-:W0:Y:S01]  /*0140*/  S2R R0, SR_TID.X ;  /* 0x0000000000007919 */ /* 0x000e220000002100 */
[----:B------:R-:W-:Y:S01]  /*0150*/  USHF.R.S32.HI UR7, URZ, 0x1f, UR6 ;  /* 0x0000001fff077899 */ /* 0x000fe20008011406 */
[----:B------:R-:W1:Y:S05]  /*0160*/  LDCU.64 UR10, c[0x0][0x388] ;  /* 0x00007100ff0a77ac */ /* 0x000e6a0008000a00 */
[----:B------:R-:W-:Y:S02]  /*0170*/  IMAD.U32 R2, RZ, RZ, UR7 ;  /* 0x00000007ff027e24 */ /* 0x000fe4000f8e00ff */
[----:B------:R-:W-:Y:S01]  /*0180*/  IMAD.U32 R6, RZ, RZ, UR7 ;  /* 0x00000007ff067e24 */ /* 0x000fe2000f8e00ff */
[----:B0-----:R-:W-:-:S04]  /*0190*/  ISETP.LT.U32.AND P0, PT, R0, UR6, PT ;  /* 0x0000000600007c0c */ /* 0x001fc8000bf01070 */
[----:B------:R-:W-:Y:S01]  /*01a0*/  ISETP.GT.AND.EX P0, PT, R2, RZ, PT, P0 ;  /* 0x000000ff0200720c */ /* 0x000fe20003f04300 */
[C---:B------:R-:W-:Y:S01]  /*01b0*/  VIADD R2, R0.reuse, 0x100 ;  /* 0x0000010000027836 */ /* 0x040fe20000000000 */
[----:B------:R-:W-:-:S04]  /*01c0*/  IADD3 R0, P2, PT, R0, UR4, RZ ;  /* 0x0000000400007c10 */ /* 0x000fc8000ff5e0ff */
[----:B------:R-:W-:Y:S01]  /*01d0*/  ISETP.LT.U32.AND P1, PT, R2, UR6, PT ;  /* 0x0000000602007c0c */ /* 0x000fe2000bf21070 */
[----:B------:R-:W-:Y:S01]  /*01e0*/  IMAD.X R3, RZ, RZ, UR5, P2 ;  /* 0x00000005ff037e24 */ /* 0x000fe200090e06ff */
[----:B-1----:R-:W-:Y:S02]  /*01f0*/  LEA R2, P2, R0, UR10, 0x3 ;  /* 0x0000000a00027c11 */ /* 0x002fe4000f8418ff */
[----:B------:R-:W-:Y:S02]  /*0200*/  ISETP.GT.AND.EX P1, PT, R6, RZ, PT, P1 ;  /* 0x000000ff0600720c */ /* 0x000fe40003f24310 */
[----:B------:R-:W-:Y:S01]  /*0210*/  LEA.HI.X R3, R0, UR11, R3, 0x3, P2 ;  /* 0x0000000b00037c11 */ /* 0x000fe200090f1c03 */
[----:B------:R-:W0:Y:S04]  /*0220*/  @P0 LDC.64 R4, c[0x0][0x390] ;  /* 0x0000e400ff040b82 */ /* 0x000e280000000a00 */
[----:B0-----:R0:W-:Y:S06]  /*0230*/  @P0 STG.E.64 desc[UR8][R2.64], R4 ;  /* 0x0000000402000986 */ /* 0x0011ec000c101b08 */
[----:B------:R-:W-:Y:S05]  /*0240*/  @!P1 EXIT ;  /* 0x000000000000994d */ /* 0x000fea0003800000 */
[----:B0-----:R-:W0:Y:S02]  /*0250*/  LDC.64 R4, c[0x0][0x390] ;  /* 0x0000e400ff047b82 */ /* 0x001e240000000a00 */
[----:B0-----:R-:W-:Y:S01]  /*0260*/  STG.E.64 desc[UR8][R2.64+0x800], R4 ;  /* 0x0008000402007986 */ /* 0x001fe2000c101b08 */
[----:B------:R-:W-:Y:S05]  /*0270*/  EXIT ;  /* 0x000000000000794d */ /* 0x000fea0003800000 */
.L_x_51:
        /* <DEDUP_REMOVED lines=16> */
.L_x_90:


//--------------------- .text._ZN3cub18CUB_300001_SM_10006detail8for_each13static_kernelINS2_12policy_hub_t12policy_500_tEmN6thrust24THRUST_300001_SM_1000_NS8cuda_cub20__uninitialized_fill7functorINS7_10device_ptrIPfEESC_EEEEvT0_T1_ --------------------------
	.section	.text._ZN3cub18CUB_300001_SM_10006detail8for_each13static_kernelINS2_12policy_hub_t12policy_500_tEmN6thrust24THRUST_300001_SM_1000_NS8cuda_cub20__uninitialized_fill7functorINS7_10device_ptrIPfEESC_EEEEvT0_T1_,"ax",@progbits
	.align	128
        .global         _ZN3cub18CUB_300001_SM_10006detail8for_each13static_kernelINS2_12policy_hub_t12policy_500_tEmN6thrust24THRUST_300001_SM_1000_NS8cuda_cub20__uninitialized_fill7functorINS7_10device_ptrIPfEESC_EEEEvT0_T1_
        .type           _ZN3cub18CUB_300001_SM_10006detail8for_each13static_kernelINS2_12policy_hub_t12policy_500_tEmN6thrust24THRUST_300001_SM_1000_NS8cuda_cub20__uninitialized_fill7functorINS7_10device_ptrIPfEESC_EEEEvT0_T1_,@function
        .size           _ZN3cub18CUB_300001_SM_10006detail8for_each13static_kernelINS2_12policy_hub_t12policy_500_tEmN6thrust24THRUST_300001_SM_1000_NS8cuda_cub20__uninitialized_fill7functorINS7_10device_ptrIPfEESC_EEEEvT0_T1_,(.L_x_91 - _ZN3cub18CUB_300001_SM_10006detail8for_each13static_kernelINS2_12policy_hub_t12policy_500_tEmN6thrust24THRUST_300001_SM_1000_NS8cuda_cub20__uninitialized_fill7functorINS7_10device_ptrIPfEESC_EEEEvT0_T1_)
        .other          _ZN3cub18CUB_300001_SM_10006detail8for_each13static_kernelINS2_12policy_hub_t12policy_500_tEmN6thrust24THRUST_300001_SM_1000_NS8cuda_cub20__uninitialized_fill7functorINS7_10device_ptrIPfEESC_EEEEvT0_T1_,@"STO_CUDA_ENTRY STV_DEFAULT"
_ZN3cub18CUB_300001_SM_10006detail8for_each13static_kernelINS2_12policy_hub_t12policy_500_tEmN6thrust24THRUST_300001_SM_1000_NS8cuda_cub20__uninitialized_fill7functorINS7_10device_ptrIPfEESC_EEEEvT0_T1_:
.text._ZN3cub18CUB_300001_SM_10006detail8for_each13static_kernelINS2_12policy_hub_t12policy_500_tEmN6thrust24THRUST_300001_SM_1000_NS8cuda_cub20__uninitialized_fill7functorINS7_10device_ptrIPfEESC_EEEEvT0_T1_:
        /* <DEDUP_REMOVED lines=8> */
[----:B------:R-:W-:-:S09]  /*0080*/  UISETP.GE.U32.AND.EX UP0, UPT, UR7, URZ, UPT, UP0 ;  /* 0x000000ff0700728c */ /* 0x000fd2000bf06100 */
        /* <DEDUP_REMOVED lines=11> */
.L_x_52:
[----:B------:R-:W0:Y:S01]  /*0140*/  S2R R0, SR_TID.X ;  /* 0x0000000000007919 */ /* 0x000e220000002100 */
[----:B------:R-:W-:Y:S01]  /*0150*/  IMAD.U32 R2, RZ, RZ, UR7 ;  /* 0x00000007ff027e24 */ /* 0x000fe2000f8e00ff */
[----:B------:R-:W1:Y:S01]  /*0160*/  LDCU.64 UR10, c[0x0][0x388] ;  /* 0x00007100ff0a77ac */ /* 0x000e620008000a00 */
[----:B------:R-:W-:Y:S01]  /*0170*/  IMAD.U32 R6, RZ, RZ, UR7 ;  /* 0x00000007ff067e24 */ /* 0x000fe2000f8e00ff */
[----:B0-----:R-:W-:-:S04]  /*0180*/  ISETP.LT.U32.AND P0, PT, R0, UR6, PT ;  /* 0x0000000600007c0c */ /* 0x001fc8000bf01070 */
[----:B------:R-:W-:Y:S01]  /*0190*/  ISETP.GT.U32.AND.EX P0, PT, R2, RZ, PT, P0 ;  /* 0x000000ff0200720c */ /* 0x000fe20003f04100 */
[C---:B------:R-:W-:Y:S01]  /*01a0*/  VIADD R2, R0.reuse, 0x100 ;  /* 0x0000010000027836 */ /* 0x040fe20000000000 */
[----:B------:R-:W-:-:S04]  /*01b0*/  IADD3 R0, P2, PT, R0, UR4, RZ ;  /* 0x0000000400007c10 */ /* 0x000fc8000ff5e0ff */
[----:B------:R-:W-:Y:S01]  /*01c0*/  ISETP.LT.U32.AND P1, PT, R2, UR6, PT ;  /* 0x0000000602007c0c */ /* 0x000fe2000bf21070 */
[----:B------:R-:W-:Y:S01]  /*01d0*/  IMAD.X R3, RZ, RZ, UR5, P2 ;  /* 0x00000005ff037e24 */ /* 0x000fe200090e06ff */
[----:B-1----:R-:W-:Y:S02]  /*01e0*/  LEA R2, P2, R0, UR10, 0x3 ;  /* 0x0000000a00027c11 */ /* 0x002fe4000f8418ff */
[----:B------:R-:W-:Y:S02]  /*01f0*/  ISETP.GT.U32.AND.EX P1, PT, R6, RZ, PT, P1 ;  /* 0x000000ff0600720c */ /* 0x000fe40003f24110 */
[----:B------:R-:W-:Y:S01]  /*0200*/  LEA.HI.X R3, R0, UR11, R3, 0x3, P2 ;  /* 0x0000000b00037c11 */ /* 0x000fe200090f1c03 */
[----:B------:R-:W0:Y:S04]  /*0210*/  @P0 LDC.64 R4, c[0x0][0x390] ;  /* 0x0000e400ff040b82 */ /* 0x000e280000000a00 */
[----:B0-----:R0:W-:Y:S06]  /*0220*/  @P0 STG.E.64 desc[UR8][R2.64], R4 ;  /* 0x0000000402000986 */ /* 0x0011ec000c101b08 */
[----:B------:R-:W-:Y:S05]  /*0230*/  @!P1 EXIT ;  /* 0x000000000000994d */ /* 0x000fea0003800000 */
[----:B0-----:R-:W0:Y:S02]  /*0240*/  LDC.64 R4, c[0x0][0x390] ;  /* 0x0000e400ff047b82 */ /* 0x001e240000000a00 */
[----:B0-----:R-:W-:Y:S01]  /*0250*/  STG.E.64 desc[UR8][R2.64+0x800], R4 ;  /* 0x0008000402007986 */ /* 0x001fe2000c101b08 */
[----:B------:R-:W-:Y:S05]  /*0260*/  EXIT ;  /* 0x000000000000794d */ /* 0x000fea0003800000 */
.L_x_53:
        /* <DEDUP_REMOVED lines=9> */
.L_x_91:


//--------------------- .text._ZN3cub18CUB_300001_SM_10006detail8for_each13static_kernelINS2_12policy_hub_t12policy_500_tElN6thrust24THRUST_300001_SM_1000_NS8cuda_cub10__tabulate7functorINS7_6detail15normal_iteratorINS7_10device_ptrIiEEEENS7_6system6detail7generic6detail22compute_sequence_valueIivEElEEEEvT0_T1_ --------------------------
	.section	.text._ZN3cub18CUB_300001_SM_10006detail8for_each13static_kernelINS2_12policy_hub_t12policy_500_tElN6thrust24THRUST_300001_SM_1000_NS8cuda_cub10__tabulate7functorINS7_6detail15normal_iteratorINS7_10device_ptrIiEEEENS7_6system6detail7generic6detail22compute_sequence_valueIivEElEEEEvT0_T1_,"ax",@progbits
	.align	128
        .global         _ZN3cub18CUB_300001_SM_10006detail8for_each13static_kernelINS2_12policy_hub_t12policy_500_tElN6thrust24THRUST_300001_SM_1000_NS8cuda_cub10__tabulate7functorINS7_6detail15normal_iteratorINS7_10device_ptrIiEEEENS7_6system6detail7generic6detail22compute_sequence_valueIivEElEEEEvT0_T1_
        .type           _ZN3cub18CUB_300001_SM_10006detail8for_each13static_kernelINS2_12policy_hub_t12policy_500_tElN6thrust24THRUST_300001_SM_1000_NS8cuda_cub10__tabulate7functorINS7_6detail15normal_iteratorINS7_10device_ptrIiEEEENS7_6system6detail7generic6detail22compute_sequence_valueIivEElEEEEvT0_T1_,@function
        .size           _ZN3cub18CUB_300001_SM_10006detail8for_each13static_kernelINS2_12policy_hub_t12policy_500_tElN6thrust24THRUST_300001_SM_1000_NS8cuda_cub10__tabulate7functorINS7_6detail15normal_iteratorINS7_10device_ptrIiEEEENS7_6system6detail7generic6detail22compute_sequence_valueIivEElEEEEvT0_T1_,(.L_x_92 - _ZN3cub18CUB_300001_SM_10006detail8for_each13static_kernelINS2_12policy_hub_t12policy_500_tElN6thrust24THRUST_300001_SM_1000_NS8cuda_cub10__tabulate7functorINS7_6detail15normal_iteratorINS7_10device_ptrIiEEEENS7_6system6detail7generic6detail22compute_sequence_valueIivEElEEEEvT0_T1_)
        .other          _ZN3cub18CUB_300001_SM_10006detail8for_each13static_kernelINS2_12policy_hub_t12policy_500_tElN6thrust24THRUST_300001_SM_1000_NS8cuda_cub10__tabulate7functorINS7_6detail15normal_iteratorINS7_10device_ptrIiEEEENS7_6system6detail7generic6detail22compute_sequence_valueIivEElEEEEvT0_T1_,@"STO_CUDA_ENTRY STV_DEFAULT"
_ZN3cub18CUB_300001_SM_10006detail8for_each13static_kernelINS2_12policy_hub_t12policy_500_tElN6thrust24THRUST_300001_SM_1000_NS8cuda_cub10__tabulate7functorINS7_6detail15normal_iteratorINS7_10device_ptrIiEEEENS7_6system6detail7generic6detail22compute_sequence_valueIivEElEEEEvT0_T1_:
.text._ZN3cub18CUB_300001_SM_10006detail8for_each13static_kernelINS2_12policy_hub_t12policy_500_tElN6thrust24THRUST_300001_SM_1000_NS8cuda_cub10__tabulate7functorINS7_6detail15normal_iteratorINS7_10device_ptrIiEEEENS7_6system6detail7generic6detail22compute_sequence_valueIivEElEEEEvT0_T1_:
        /* <DEDUP_REMOVED lines=11> */
[----:B------:R-:W1:Y:S01]  /*00b0*/  LDC.64 R6, c[0x0][0x390] ;  /* 0x0000e400ff067b82 */ /* 0x000e620000000a00 */
[----:B------:R-:W2:Y:S01]  /*00c0*/  LDCU.64 UR10, c[0x0][0x388] ;  /* 0x00007100ff0a77ac */ /* 0x000ea20008000a00 */
[----:B0-----:R-:W-:-:S05]  /*00d0*/  IADD3 R5, P0, PT, R0, UR4, RZ ;  /* 0x0000000400057c10 */ /* 0x001fca000ff1e0ff */
[----:B------:R-:W-:Y:S01]  /*00e0*/  IMAD.X R4, RZ, RZ, UR5, P0 ;  /* 0x00000005ff047e24 */ /* 0x000fe200080e06ff */
[C---:B--2---:R-:W-:Y:S01]  /*00f0*/  LEA R2, P0, R5.reuse, UR10, 0x2 ;  /* 0x0000000a05027c11 */ /* 0x044fe2000f8010ff */
[----:B------:R-:W-:-:S03]  /*0100*/  VIADD R0, R5, 0x100 ;  /* 0x0000010005007836 */ /* 0x000fc60000000000 */
[C---:B------:R-:W-:Y:S01]  /*0110*/  LEA.HI.X R3, R5.reuse, UR11, R4, 0x2, P0 ;  /* 0x0000000b05037c11 */ /* 0x040fe200080f1404 */
[-CC-:B-1----:R-:W-:Y:S02]  /*0120*/  IMAD R5, R5, R7.reuse, R6.reuse ;  /* 0x0000000705057224 */ /* 0x182fe400078e0206 */
[----:B------:R-:W-:-:S03]  /*0130*/  IMAD R7, R0, R7, R6 ;  /* 0x0000000700077224 */ /* 0x000fc600078e0206 */
[----:B------:R-:W-:Y:S04]  /*0140*/  STG.E desc[UR8][R2.64], R5 ;  /* 0x0000000502007986 */ /* 0x000fe8000c101908 */
[----:B------:R-:W-:Y:S01]  /*0150*/  STG.E desc[UR8][R2.64+0x400], R7 ;  /* 0x0004000702007986 */ /* 0x000fe2000c101908 */
[----:B------:R-:W-:Y:S05]  /*0160*/  EXIT ;  /* 0x000000000000794d */ /* 0x000fea0003800000 */
.L_x_54:
[----:B------:R-:W0:Y:S01]  /*0170*/  S2R R2, SR_TID.X ;  /* 0x0000000000027919 */ /* 0x000e220000002100 */
[----:B------:R-:W-:Y:S01]  /*0180*/  USHF.R.S32.HI UR7, URZ, 0x1f, UR6 ;  /* 0x0000001fff077899 */ /* 0x000fe20008011406 */
[----:B------:R-:W-:Y:S05]  /*0190*/  BSSY.RECONVERGENT B0, `(.L_x_55) ;  /* 0x0000011000007945 */ /* 0x000fea0003800200 */
[----:B------:R-:W-:Y:S02]  /*01a0*/  IMAD.U32 R3, RZ, RZ, UR7 ;  /* 0x00000007ff037e24 */ /* 0x000fe4000f8e00ff */
[----:B------:R-:W-:Y:S01]  /*01b0*/  IMAD.U32 R4, RZ, RZ, UR7 ;  /* 0x00000007ff047e24 */ /* 0x000fe2000f8e00ff */
[C---:B0-----:R-:W-:Y:S01]  /*01c0*/  ISETP.LT.U32.AND P0, PT, R2.reuse, UR6, PT ;  /* 0x0000000602007c0c */ /* 0x041fe2000bf01070 */
[----:B------:R-:W-:-:S03]  /*01d0*/  VIADD R0, R2, 0x100 ;  /* 0x0000010002007836 */ /* 0x000fc60000000000 */
[----:B------:R-:W-:Y:S02]  /*01e0*/  ISETP.GT.AND.EX P0, PT, R3, RZ, PT, P0 ;  /* 0x000000ff0300720c */ /* 0x000fe40003f04300 */
[----:B------:R-:W-:-:S04]  /*01f0*/  ISETP.LT.U32.AND P1, PT, R0, UR6, PT ;  /* 0x0000000600007c0c */ /* 0x000fc8000bf21070 */
[----:B------:R-:W-:-:S07]  /*0200*/  ISETP.GT.AND.EX P1, PT, R4, RZ, PT, P1 ;  /* 0x000000ff0400720c */ /* 0x000fce0003f24310 */
[----:B------:R-:W-:Y:S06]  /*0210*/  @!P0 BRA `(.L_x_56) ;  /* 0x0000000000208947 */ /* 0x000fec0003800000 */
[----:B------:R-:W0:Y:S01]  /*0220*/  LDC.64 R6, c[0x0][0x390] ;  /* 0x0000e400ff067b82 */ /* 0x000e220000000a00 */
[----:B------:R-:W1:Y:S01]  /*0230*/  LDCU.64 UR10, c[0x0][0x388] ;  /* 0x00007100ff0a77ac */ /* 0x000e620008000a00 */
[----:B------:R-:W-:-:S05]  /*0240*/  IADD3 R4, P0, PT, R2, UR4, RZ ;  /* 0x0000000402047c10 */ /* 0x000fca000ff1e0ff */
[----:B------:R-:W-:Y:S01]  /*0250*/  IMAD.X R3, RZ, RZ, UR5, P0 ;  /* 0x00000005ff037e24 */ /* 0x000fe200080e06ff */
[----:B-1----:R-:W-:-:S04]  /*0260*/  LEA R2, P0, R4, UR10, 0x2 ;  /* 0x0000000a04027c11 */ /* 0x002fc8000f8010ff */
[C---:B------:R-:W-:Y:S01]  /*0270*/  LEA.HI.X R3, R4.reuse, UR11, R3, 0x2, P0 ;  /* 0x0000000b04037c11 */ /* 0x040fe200080f1403 */
[----:B0-----:R-:W-:-:S05]  /*0280*/  IMAD R7, R4, R7, R6 ;  /* 0x0000000704077224 */ /* 0x001fca00078e0206 */
[----:B------:R0:W-:Y:S03]  /*0290*/  STG.E desc[UR8][R2.64], R7 ;  /* 0x0000000702007986 */ /* 0x0001e6000c101908 */
.L_x_56:
[----:B------:R-:W-:Y:S05]  /*02a0*/  BSYNC.RECONVERGENT B0 ;  /* 0x0000000000007941 */ /* 0x000fea0003800200 */
.L_x_55:
[----:B------:R-:W-:Y:S05]  /*02b0*/  @!P1 EXIT ;  /* 0x000000000000994d */ /* 0x000fea0003800000 */
[----:B------:R-:W1:Y:S01]  /*02c0*/  LDC.64 R4, c[0x0][0x390] ;  /* 0x0000e400ff047b82 */ /* 0x000e620000000a00 */
[----:B------:R-:W2:Y:S01]  /*02d0*/  LDCU.64 UR6, c[0x0][0x388] ;  /* 0x00007100ff0677ac */ /* 0x000ea20008000a00 */
[----:B------:R-:W-:-:S05]  /*02e0*/  IADD3 R0, P0, PT, R0, UR4, RZ ;  /* 0x0000000400007c10 */ /* 0x000fca000ff1e0ff */
[----:B0-----:R-:W-:Y:S01]  /*02f0*/  IMAD.X R3, RZ, RZ, UR5, P0 ;  /* 0x00000005ff037e24 */ /* 0x001fe200080e06ff */
[----:B--2---:R-:W-:-:S04]  /*0300*/  LEA R2, P0, R0, UR6, 0x2 ;  /* 0x0000000600027c11 */ /* 0x004fc8000f8010ff */
[C---:B------:R-:W-:Y:S01]  /*0310*/  LEA.HI.X R3, R0.reuse, UR7, R3, 0x2, P0 ;  /* 0x0000000700037c11 */ /* 0x040fe200080f1403 */
[----:B-1----:R-:W-:-:S05]  /*0320*/  IMAD R5, R0, R5, R4 ;  /* 0x0000000500057224 */ /* 0x002fca00078e0204 */
[----:B------:R-:W-:Y:S01]  /*0330*/  STG.E desc[UR8][R2.64], R5 ;  /* 0x0000000502007986 */ /* 0x000fe2000c101908 */
[----:B------:R-:W-:Y:S05]  /*0340*/  EXIT ;  /* 0x000000000000794d */ /* 0x000fea0003800000 */
.L_x_57:
        /* <DEDUP_REMOVED lines=11> */
.L_x_92:


//--------------------- .text._ZN3cub18CUB_300001_SM_10006detail8for_each13static_kernelINS2_12policy_hub_t12policy_500_tEmN6thrust24THRUST_300001_SM_1000_NS8cuda_cub20__uninitialized_fill7functorINS7_10device_ptrIiEEiEEEEvT0_T1_ --------------------------
	.section	.text._ZN3cub18CUB_300001_SM_10006detail8for_each13static_kernelINS2_12policy_hub_t12policy_500_tEmN6thrust24THRUST_300001_SM_1000_NS8cuda_cub20__uninitialized_fill7functorINS7_10device_ptrIiEEiEEEEvT0_T1_,"ax",@progbits
	.align	128
        .global         _ZN3cub18CUB_300001_SM_10006detail8for_each13static_kernelINS2_12policy_hub_t12policy_500_tEmN6thrust24THRUST_300001_SM_1000_NS8cuda_cub20__uninitialized_fill7functorINS7_10device_ptrIiEEiEEEEvT0_T1_
        .type           _ZN3cub18CUB_300001_SM_10006detail8for_each13static_kernelINS2_12policy_hub_t12policy_500_tEmN6thrust24THRUST_300001_SM_1000_NS8cuda_cub20__uninitialized_fill7functorINS7_10device_ptrIiEEiEEEEvT0_T1_,@function
        .size           _ZN3cub18CUB_300001_SM_10006detail8for_each13static_kernelINS2_12policy_hub_t12policy_500_tEmN6thrust24THRUST_300001_SM_1000_NS8cuda_cub20__uninitialized_fill7functorINS7_10device_ptrIiEEiEEEEvT0_T1_,(.L_x_93 - _ZN3cub18CUB_300001_SM_10006detail8for_each13static_kernelINS2_12policy_hub_t12policy_500_tEmN6thrust24THRUST_300001_SM_1000_NS8cuda_cub20__uninitialized_fill7functorINS7_10device_ptrIiEEiEEEEvT0_T1_)
        .other          _ZN3cub18CUB_300001_SM_10006detail8for_each13static_kernelINS2_12policy_hub_t12policy_500_tEmN6thrust24THRUST_300001_SM_1000_NS8cuda_cub20__uninitialized_fill7functorINS7_10device_ptrIiEEiEEEEvT0_T1_,@"STO_CUDA_ENTRY STV_DEFAULT"
_ZN3cub18CUB_300001_SM_10006detail8for_each13static_kernelINS2_12policy_hub_t12policy_500_tEmN6thrust24THRUST_300001_SM_1000_NS8cuda_cub20__uninitialized_fill7functorINS7_10device_ptrIiEEiEEEEvT0_T1_:
.text._ZN3cub18CUB_300001_SM_10006detail8for_each13static_kernelINS2_12policy_hub_t12policy_500_tEmN6thrust24THRUST_300001_SM_1000_NS8cuda_cub20__uninitialized_fill7functorINS7_10device_ptrIiEEiEEEEvT0_T1_:
        /* <DEDUP_REMOVED lines=12> */
[----:B------:R-:W2:Y:S01]  /*00c0*/  LDC R5, c[0x0][0x390] ;  /* 0x0000e400ff057b82 */ /* 0x000ea20000000800 */
[----:B0-----:R-:W-:-:S05]  /*00d0*/  IADD3 R0, P0, PT, R0, UR4, RZ ;  /* 0x0000000400007c10 */ /* 0x001fca000ff1e0ff */
[----:B------:R-:W-:Y:S01]  /*00e0*/  IMAD.X R3, RZ, RZ, UR5, P0 ;  /* 0x00000005ff037e24 */ /* 0x000fe200080e06ff */
[----:B-1----:R-:W-:-:S04]  /*00f0*/  LEA R2, P0, R0, UR6, 0x2 ;  /* 0x0000000600027c11 */ /* 0x002fc8000f8010ff */
[----:B------:R-:W-:-:S05]  /*0100*/  LEA.HI.X R3, R0, UR7, R3, 0x2, P0 ;  /* 0x0000000700037c11 */ /* 0x000fca00080f1403 */
[----:B--2---:R-:W-:Y:S04]  /*0110*/  STG.E desc[UR8][R2.64], R5 ;  /* 0x0000000502007986 */ /* 0x004fe8000c101908 */
[----:B------:R-:W-:Y:S01]  /*0120*/  STG.E desc[UR8][R2.64+0x400], R5 ;  /* 0x0004000502007986 */ /* 0x000fe2000c101908 */
[----:B------:R-:W-:Y:S05]  /*0130*/  EXIT ;  /* 0x000000000000794d */ /* 0x000fea0003800000 */
.L_x_58:
        /* <DEDUP_REMOVED lines=13> */
[----:B------:R-:W0:Y:S04]  /*0210*/  @P0 LDC R5, c[0x0][0x390] ;  /* 0x0000e400ff050b82 */ /* 0x000e280000000800 */
[----:B0-----:R0:W-:Y:S06]  /*0220*/  @P0 STG.E desc[UR8][R2.64], R5 ;  /* 0x0000000502000986 */ /* 0x0011ec000c101908 */
[----:B------:R-:W-:Y:S05]  /*0230*/  @!P1 EXIT ;  /* 0x000000000000994d */ /* 0x000fea0003800000 */
[----:B0-----:R-:W0:Y:S02]  /*0240*/  LDC R5, c[0x0][0x390] ;  /* 0x0000e400ff057b82 */ /* 0x001e240000000800 */
[----:B0-----:R-:W-:Y:S01]  /*0250*/  STG.E desc[UR8][R2.64+0x400], R5 ;  /* 0x0004000502007986 */ /* 0x001fe2000c101908 */
[----:B------:R-:W-:Y:S05]  /*0260*/  EXIT ;  /* 0x000000000000794d */ /* 0x000fea0003800000 */
.L_x_59:
        /* <DEDUP_REMOVED lines=9> */
.L_x_93:


//--------------------- .text._ZN3cub18CUB_300001_SM_10006detail8for_each13static_kernelINS2_12policy_hub_t12policy_500_tElN6thrust24THRUST_300001_SM_1000_NS8cuda_cub20__uninitialized_copy7functorINS7_6detail15normal_iteratorINS7_10device_ptrIfEEEENS7_7pointerIfNS8_3tagENS7_11use_defaultESI_EEEEEEvT0_T1_ --------------------------
	.section	.text._ZN3cub18CUB_300001_SM_10006detail8for_each13static_kernelINS2_12policy_hub_t12policy_500_tElN6thrust24THRUST_300001_SM_1000_NS8cuda_cub20__uninitialized_copy7functorINS7_6detail15normal_iteratorINS7_10device_ptrIfEEEENS7_7pointerIfNS8_3tagENS7_11use_defaultESI_EEEEEEvT0_T1_,"ax",@progbits
	.align	128
        .global         _ZN3cub18CUB_300001_SM_10006detail8for_each13static_kernelINS2_12policy_hub_t12policy_500_tElN6thrust24THRUST_300001_SM_1000_NS8cuda_cub20__uninitialized_copy7functorINS7_6detail15normal_iteratorINS7_10device_ptrIfEEEENS7_7pointerIfNS8_3tagENS7_11use_defaultESI_EEEEEEvT0_T1_
        .type           _ZN3cub18CUB_300001_SM_10006detail8for_each13static_kernelINS2_12policy_hub_t12policy_500_tElN6thrust24THRUST_300001_SM_1000_NS8cuda_cub20__uninitialized_copy7functorINS7_6detail15normal_iteratorINS7_10device_ptrIfEEEENS7_7pointerIfNS8_3tagENS7_11use_defaultESI_EEEEEEvT0_T1_,@function
        .size           _ZN3cub18CUB_300001_SM_10006detail8for_each13static_kernelINS2_12policy_hub_t12policy_500_tElN6thrust24THRUST_300001_SM_1000_NS8cuda_cub20__uninitialized_copy7functorINS7_6detail15normal_iteratorINS7_10device_ptrIfEEEENS7_7pointerIfNS8_3tagENS7_11use_defaultESI_EEEEEEvT0_T1_,(.L_x_94 - _ZN3cub18CUB_300001_SM_10006detail8for_each13static_kernelINS2_12policy_hub_t12policy_500_tElN6thrust24THRUST_300001_SM_1000_NS8cuda_cub20__uninitialized_copy7functorINS7_6detail15normal_iteratorINS7_10device_ptrIfEEEENS7_7pointerIfNS8_3tagENS7_11use_defaultESI_EEEEEEvT0_T1_)
        .other          _ZN3cub18CUB_300001_SM_10006detail8for_each13static_kernelINS2_12policy_hub_t12policy_500_tElN6thrust24THRUST_300001_SM_1000_NS8cuda_cub20__uninitialized_copy7functorINS7_6detail15normal_iteratorINS7_10device_ptrIfEEEENS7_7pointerIfNS8_3tagENS7_11use_defaultESI_EEEEEEvT0_T1_,@"STO_CUDA_ENTRY STV_DEFAULT"
_ZN3cub18CUB_300001_SM_10006detail8for_each13static_kernelINS2_12policy_hub_t12policy_500_tElN6thrust24THRUST_300001_SM_1000_NS8cuda_cub20__uninitialized_copy7functorINS7_6detail15normal_iteratorINS7_10device_ptrIfEEEENS7_7pointerIfNS8_3tagENS7_11use_defaultESI_EEEEEEvT0_T1_:
.text._ZN3cub18CUB_300001_SM_10006detail8for_each13static_kernelINS2_12policy_hub_t12policy_500_tElN6thrust24THRUST_300001_SM_1000_NS8cuda_cub20__uninitialized_copy7functorINS7_6detail15normal_iteratorINS7_10device_ptrIfEEEENS7_7pointerIfNS8_3tagENS7_11use_defaultESI_EEEEEEvT0_T1_:
        /* <DEDUP_REMOVED lines=12> */
[----:B0-----:R-:W-:-:S05]  /*00c0*/  IADD3 R0, P0, PT, R0, UR4, RZ ;  /* 0x0000000400007c10 */ /* 0x001fca000ff1e0ff */
[----:B------:R-:W-:Y:S02]  /*00d0*/  IMAD.X R3, RZ, RZ, UR5, P0 ;  /* 0x00000005ff037e24 */ /* 0x000fe400080e06ff */
[----:B------:R-:W-:-:S03]  /*00e0*/  IMAD.SHL.U32 R4, R0, 0x4, RZ ;  /* 0x0000000400047824 */ /* 0x000fc600078e00ff */
[----:B------:R-:W-:Y:S02]  /*00f0*/  SHF.L.U64.HI R0, R0, 0x2, R3 ;  /* 0x0000000200007819 */ /* 0x000fe40000010203 */
[----:B-1----:R-:W-:-:S04]  /*0100*/  IADD3 R2, P0, PT, R4, UR10, RZ ;  /* 0x0000000a04027c10 */ /* 0x002fc8000ff1e0ff */
[----:B------:R-:W-:Y:S01]  /*0110*/  IADD3.X R3, PT, PT, R0, UR11, RZ, P0, !PT ;  /* 0x0000000b00037c10 */ /* 0x000fe200087fe4ff */
[----:B------:R-:W0:Y:S04]  /*0120*/  LDCU.64 UR10, c[0x0][0x390] ;  /* 0x00007200ff0a77ac */ /* 0x000e280008000a00 */
[----:B------:R-:W2:Y:S01]  /*0130*/  LDG.E R7, desc[UR8][R2.64] ;  /* 0x0000000802077981 */ /* 0x000ea2000c1e1900 */
[----:B0-----:R-:W-:-:S04]  /*0140*/  IADD3 R4, P0, PT, R4, UR10, RZ ;  /* 0x0000000a04047c10 */ /* 0x001fc8000ff1e0ff */
[----:B------:R-:W-:-:S05]  /*0150*/  IADD3.X R5, PT, PT, R0, UR11, RZ, P0, !PT ;  /* 0x0000000b00057c10 */ /* 0x000fca00087fe4ff */
[----:B--2---:R-:W-:Y:S04]  /*0160*/  STG.E desc[UR8][R4.64], R7 ;  /* 0x0000000704007986 */ /* 0x004fe8000c101908 */
[----:B------:R-:W2:Y:S04]  /*0170*/  LDG.E R9, desc[UR8][R2.64+0x400] ;  /* 0x0004000802097981 */ /* 0x000ea8000c1e1900 */
[----:B--2---:R-:W-:Y:S01]  /*0180*/  STG.E desc[UR8][R4.64+0x400], R9 ;  /* 0x0004000904007986 */ /* 0x004fe2000c101908 */
[----:B------:R-:W-:Y:S05]  /*0190*/  EXIT ;  /* 0x000000000000794d */ /* 0x000fea0003800000 */
.L_x_60:
[----:B------:R-:W0:Y:S01]  /*01a0*/  S2R R0, SR_TID.X ;  /* 0x0000000000007919 */ /* 0x000e220000002100 */
[----:B------:R-:W-:Y:S01]  /*01b0*/  USHF.R.S32.HI UR7, URZ, 0x1f, UR6 ;  /* 0x0000001fff077899 */ /* 0x000fe20008011406 */
[----:B------:R-:W-:Y:S05]  /*01c0*/  BSSY.RECONVERGENT B0, `(.L_x_61) ;  /* 0x0000015000007945 */ /* 0x000fea0003800200 */
[----:B------:R-:W-:Y:S01]  /*01d0*/  IMAD.U32 R3, RZ, RZ, UR7 ;  /* 0x00000007ff037e24 */ /* 0x000fe2000f8e00ff */
[C---:B0-----:R-:W-:Y:S01]  /*01e0*/  ISETP.LT.U32.AND P0, PT, R0.reuse, UR6, PT ;  /* 0x0000000600007c0c */ /* 0x041fe2000bf01070 */
[----:B------:R-:W-:-:S03]  /*01f0*/  VIADD R2, R0, 0x100 ;  /* 0x0000010000027836 */ /* 0x000fc60000000000 */
[----:B------:R-:W-:Y:S02]  /*0200*/  ISETP.GT.AND.EX P0, PT, R3, RZ, PT, P0 ;  /* 0x000000ff0300720c */ /* 0x000fe40003f04300 */
[----:B------:R-:W-:Y:S01]  /*0210*/  ISETP.LT.U32.AND P1, PT, R2, UR6, PT ;  /* 0x0000000602007c0c */ /* 0x000fe2000bf21070 */
[----:B------:R-:W-:-:S05]  /*0220*/  IMAD.U32 R2, RZ, RZ, UR7 ;  /* 0x00000007ff027e24 */ /* 0x000fca000f8e00ff */
[----:B------:R-:W-:-:S05]  /*0230*/  ISETP.GT.AND.EX P1, PT, R2, RZ, PT, P1 ;  /* 0x000000ff0200720c */ /* 0x000fca0003f24310 */
[----:B------:R-:W-:Y:S08]  /*0240*/  @!P0 BRA `(.L_x_62) ;  /* 0x0000000000308947 */ /* 0x000ff00003800000 */
[----:B------:R-:W0:Y:S01]  /*0250*/  LDCU.64 UR10, c[0x0][0x388] ;  /* 0x00007100ff0a77ac */ /* 0x000e220008000a00 */
[----:B------:R-:W-:-:S05]  /*0260*/  IADD3 R2, P0, PT, R0, UR4, RZ ;  /* 0x0000000400027c10 */ /* 0x000fca000ff1e0ff */
[----:B------:R-:W-:Y:S02]  /*0270*/  IMAD.X R3, RZ, RZ, UR5, P0 ;  /* 0x00000005ff037e24 */ /* 0x000fe400080e06ff */
[----:B------:R-:W-:-:S03]  /*0280*/  IMAD.SHL.U32 R4, R2, 0x4, RZ ;  /* 0x0000000402047824 */ /* 0x000fc600078e00ff */
[----:B------:R-:W-:Y:S02]  /*0290*/  SHF.L.U64.HI R5, R2, 0x2, R3 ;  /* 0x0000000202057819 */ /* 0x000fe40000010203 */
[----:B0-----:R-:W-:-:S04]  /*02a0*/  IADD3 R2, P0, PT, R4, UR10, RZ ;  /* 0x0000000a04027c10 */ /* 0x001fc8000ff1e0ff */
[----:B------:R-:W-:Y:S01]  /*02b0*/  IADD3.X R3, PT, PT, R5, UR11, RZ, P0, !PT ;  /* 0x0000000b05037c10 */ /* 0x000fe200087fe4ff */
[----:B------:R-:W0:Y:S05]  /*02c0*/  LDCU.64 UR10, c[0x0][0x390] ;  /* 0x00007200ff0a77ac */ /* 0x000e2a0008000a00 */
[----:B------:R-:W2:Y:S01]  /*02d0*/  LDG.E R3, desc[UR8][R2.64] ;  /* 0x0000000802037981 */ /* 0x000ea2000c1e1900 */
[----:B0-----:R-:W-:-:S04]  /*02e0*/  IADD3 R4, P0, PT, R4, UR10, RZ ;  /* 0x0000000a04047c10 */ /* 0x001fc8000ff1e0ff */
[----:B------:R-:W-:-:S05]  /*02f0*/  IADD3.X R5, PT, PT, R5, UR11, RZ, P0, !PT ;  /* 0x0000000b05057c10 */ /* 0x000fca00087fe4ff */
[----:B--2---:R0:W-:Y:S04]  /*0300*/  STG.E desc[UR8][R4.64], R3 ;  /* 0x0000000304007986 */ /* 0x0041e8000c101908 */
.L_x_62:
[----:B------:R-:W-:Y:S05]  /*0310*/  BSYNC.RECONVERGENT B0 ;  /* 0x0000000000007941 */ /* 0x000fea0003800200 */
.L_x_61:
[----:B------:R-:W-:Y:S05]  /*0320*/  @!P1 EXIT ;  /* 0x000000000000994d */ /* 0x000fea0003800000 */
[----:B------:R-:W1:Y:S01]  /*0330*/  LDCU.64 UR6, c[0x0][0x388] ;  /* 0x00007100ff0677ac */ /* 0x000e620008000a00 */
[----:B------:R-:W-:-:S05]  /*0340*/  IADD3 R0, P0, PT, R0, UR4, RZ ;  /* 0x0000000400007c10 */ /* 0x000fca000ff1e0ff */
[----:B0-----:R-:W-:Y:S02]  /*0350*/  IMAD.X R3, RZ, RZ, UR5, P0 ;  /* 0x00000005ff037e24 */ /* 0x001fe400080e06ff */
[----:B------:R-:W-:-:S03]  /*0360*/  IMAD.SHL.U32 R4, R0, 0x4, RZ ;  /* 0x0000000400047824 */ /* 0x000fc600078e00ff */
[----:B------:R-:W-:Y:S02]  /*0370*/  SHF.L.U64.HI R0, R0, 0x2, R3 ;  /* 0x0000000200007819 */ /* 0x000fe40000010203 */
[----:B-1----:R-:W-:-:S04]  /*0380*/  IADD3 R2, P0, PT, R4, UR6, RZ ;  /* 0x0000000604027c10 */ /* 0x002fc8000ff1e0ff */
[----:B------:R-:W-:Y:S01]  /*0390*/  IADD3.X R3, PT, PT, R0, UR7, RZ, P0, !PT ;  /* 0x0000000700037c10 */ /* 0x000fe200087fe4ff */
[----:B------:R-:W0:Y:S05]  /*03a0*/  LDCU.64 UR6, c[0x0][0x390] ;  /* 0x00007200ff0677ac */ /* 0x000e2a0008000a00 */
[----:B------:R-:W2:Y:S01]  /*03b0*/  LDG.E R3, desc[UR8][R2.64+0x400] ;  /* 0x0004000802037981 */ /* 0x000ea2000c1e1900 */
[----:B0-----:R-:W-:-:S04]  /*03c0*/  IADD3 R4, P0, PT, R4, UR6, RZ ;  /* 0x0000000604047c10 */ /* 0x001fc8000ff1e0ff */
[----:B------:R-:W-:-:S05]  /*03d0*/  IADD3.X R5, PT, PT, R0, UR7, RZ, P0, !PT ;  /* 0x0000000700057c10 */ /* 0x000fca00087fe4ff */
[----:B--2---:R-:W-:Y:S01]  /*03e0*/  STG.E desc[UR8][R4.64+0x400], R3 ;  /* 0x0004000304007986 */ /* 0x004fe2000c101908 */
[----:B------:R-:W-:Y:S05]  /*03f0*/  EXIT ;  /* 0x000000000000794d */ /* 0x000fea0003800000 */
.L_x_63:
        /* <DEDUP_REMOVED lines=16> */
.L_x_94:


//--------------------- .text._ZN3cub18CUB_300001_SM_10006detail11EmptyKernelIvEEvv --------------------------
	.section	.text._ZN3cub18CUB_300001_SM_10006detail11EmptyKernelIvEEvv,"ax",@progbits
	.align	128
        .global         _ZN3cub18CUB_300001_SM_10006detail11EmptyKernelIvEEvv
        .type           _ZN3cub18CUB_300001_SM_10006detail11EmptyKernelIvEEvv,@function
        .size           _ZN3cub18CUB_300001_SM_10006detail11EmptyKernelIvEEvv,(.L_x_95 - _ZN3cub18CUB_300001_SM_10006detail11EmptyKernelIvEEvv)
        .other          _ZN3cub18CUB_300001_SM_10006detail11EmptyKernelIvEEvv,@"STO_CUDA_ENTRY STV_DEFAULT"
_ZN3cub18CUB_300001_SM_10006detail11EmptyKernelIvEEvv:
.text._ZN3cub18CUB_300001_SM_10006detail11EmptyKernelIvEEvv:
[----:B------:R-:W-:Y:S01]  /*0000*/  LDC R1, c[0x0][0x37c] ;  /* 0x0000df00ff017b82 */ /* 0x000fe20000000800 */
[----:B------:R-:W-:Y:S05]  /*0010*/  EXIT ;  /* 0x000000000000794d */ /* 0x000fea0003800000 */
.L_x_64:
        /* <DEDUP_REMOVED lines=14> */
.L_x_95:


//--------------------- .text._Z11copy_weightPfS_ --------------------------
	.section	.text._Z11copy_weightPfS_,"ax",@progbits
	.align	128
        .global         _Z11copy_weightPfS_
        .type           _Z11copy_weightPfS_,@function
        .size           _Z11copy_weightPfS_,(.L_x_96 - _Z11copy_weightPfS_)
        .other          _Z11copy_weightPfS_,@"STO_CUDA_ENTRY STV_DEFAULT"
_Z11copy_weightPfS_:
.text._Z11copy_weightPfS_:
[----:B------:R-:W-:Y:S08]  /*0000*/  LDC R1, c[0x0][0x37c] ;  /* 0x0000df00ff017b82 */ /* 0x000ff00000000800 */
[----:B------:R-:W0:Y:S01]  /*0010*/  LDC.64 R4, c[0x0][0x388] ;  /* 0x0000e200ff047b82 */ /* 0x000e220000000a00 */
[----:B------:R-:W0:Y:S02]  /*0020*/  LDCU.64 UR4, c[0x0][0x358] ;  /* 0x00006b00ff0477ac */ /* 0x000e240008000a00 */
[----:B0-----:R-:W2:Y:S05]  /*0030*/  LDG.E R7, desc[UR4][R4.64] ;  /* 0x0000000404077981 */ /* 0x001eaa000c1e1900 */
[----:B------:R-:W2:Y:S02]  /*0040*/  LDC.64 R2, c[0x0][0x380] ;  /* 0x0000e000ff027b82 */ /* 0x000ea40000000a00 */
[----:B--2---:R0:W-:Y:S04]  /*0050*/  STG.E desc[UR4][R2.64], R7 ;  /* 0x0000000702007986 */ /* 0x0041e8000c101904 */
[----:B------:R-:W2:Y:S04]  /*0060*/  LDG.E R9, desc[UR4][R4.64+0x4] ;  /* 0x0000040404097981 */ /* 0x000ea8000c1e1900 */
[----:B--2---:R1:W-:Y:S04]  /*0070*/  STG.E desc[UR4][R2.64+0x4], R9 ;  /* 0x0000040902007986 */ /* 0x0043e8000c101904 */
[----:B------:R-:W2:Y:S04]  /*0080*/  LDG.E R11, desc[UR4][R4.64+0x8] ;  /* 0x00000804040b7981 */ /* 0x000ea8000c1e1900 */
[----:B--2---:R2:W-:Y:S04]  /*0090*/  STG.E desc[UR4][R2.64+0x8], R11 ;  /* 0x0000080b02007986 */ /* 0x0045e8000c101904 */
[----:B------:R-:W3:Y:S04]  /*00a0*/  LDG.E R13, desc[UR4][R4.64+0xc] ;  /* 0x00000c04040d7981 */ /* 0x000ee8000c1e1900 */
[----:B---3--:R3:W-:Y:S04]  /*00b0*/  STG.E desc[UR4][R2.64+0xc], R13 ;  /* 0x00000c0d02007986 */ /* 0x0087e8000c101904 */
[----:B------:R-:W4:Y:S04]  /*00c0*/  LDG.E R15, desc[UR4][R4.64+0x10] ;  /* 0x00001004040f7981 */ /* 0x000f28000c1e1900 */
[----:B----4-:R4:W-:Y:S04]  /*00d0*/  STG.E desc[UR4][R2.64+0x10], R15 ;  /* 0x0000100f02007986 */ /* 0x0109e8000c101904 */
[----:B------:R-:W5:Y:S04]  /*00e0*/  LDG.E R17, desc[UR4][R4.64+0x14] ;  /* 0x0000140404117981 */ /* 0x000f68000c1e1900 */
[----:B-----5:R5:W-:Y:S04]  /*00f0*/  STG.E desc[UR4][R2.64+0x14], R17 ;  /* 0x0000141102007986 */ /* 0x020be8000c101904 */
[----:B0-----:R-:W2:Y:S04]  /*0100*/  LDG.E R7, desc[UR4][R4.64+0x18] ;  /* 0x0000180404077981 */ /* 0x001ea8000c1e1900 */
[----:B--2---:R0:W-:Y:S04]  /*0110*/  STG.E desc[UR4][R2.64+0x18], R7 ;  /* 0x0000180702007986 */ /* 0x0041e8000c101904 */
[----:B-1----:R-:W2:Y:S04]  /*0120*/  LDG.E R9, desc[UR4][R4.64+0x1c] ;  /* 0x00001c0404097981 */ /* 0x002ea8000c1e1900 */
[----:B--2---:R1:W-:Y:S04]  /*0130*/  STG.E desc[UR4][R2.64+0x1c], R9 ;  /* 0x00001c0902007986 */ /* 0x0043e8000c101904 */
[----:B------:R-:W2:Y:S04]  /*0140*/  LDG.E R11, desc[UR4][R4.64+0x20] ;  /* 0x00002004040b7981 */ /* 0x000ea8000c1e1900 */
[----:B--2---:R2:W-:Y:S04]  /*0150*/  STG.E desc[UR4][R2.64+0x20], R11 ;  /* 0x0000200b02007986 */ /* 0x0045e8000c101904 */
[----:B---3--:R-:W3:Y:S04]  /*0160*/  LDG.E R13, desc[UR4][R4.64+0x24] ;  /* 0x00002404040d7981 */ /* 0x008ee8000c1e1900 */
[----:B---3--:R3:W-:Y:S04]  /*0170*/  STG.E desc[UR4][R2.64+0x24], R13 ;  /* 0x0000240d02007986 */ /* 0x0087e8000c101904 */
[----:B----4-:R-:W4:Y:S04]  /*0180*/  LDG.E R15, desc[UR4][R4.64+0x28] ;  /* 0x00002804040f7981 */ /* 0x010f28000c1e1900 */
[----:B----4-:R4:W-:Y:S04]  /*0190*/  STG.E desc[UR4][R2.64+0x28], R15 ;  /* 0x0000280f02007986 */ /* 0x0109e8000c101904 */
[----:B-----5:R-:W5:Y:S04]  /*01a0*/  LDG.E R17, desc[UR4][R4.64+0x2c] ;  /* 0x00002c0404117981 */ /* 0x020f68000c1e1900 */
        /* <DEDUP_REMOVED lines=30> */
[----:B--2---:R-:W-:Y:S04]  /*0390*/  STG.E desc[UR4][R2.64+0x68], R11 ;  /* 0x0000680b02007986 */ /* 0x004fe8000c101904 */
[----:B---3--:R-:W2:Y:S04]  /*03a0*/  LDG.E R13, desc[UR4][R4.64+0x6c] ;  /* 0x00006c04040d7981 */ /* 0x008ea8000c1e1900 */
[----:B--2---:R-:W-:Y:S04]  /*03b0*/  STG.E desc[UR4][R2.64+0x6c], R13 ;  /* 0x00006c0d02007986 */ /* 0x004fe8000c101904 */
[----:B----4-:R-:W2:Y:S04]  /*03c0*/  LDG.E R15, desc[UR4][R4.64+0x70] ;  /* 0x00007004040f7981 */ /* 0x010ea8000c1e1900 */
[----:B--2---:R-:W-:Y:S04]  /*03d0*/  STG.E desc[UR4][R2.64+0x70], R15 ;  /* 0x0000700f02007986 */ /* 0x004fe8000c101904 */
[----:B-----5:R-:W2:Y:S04]  /*03e0*/  LDG.E R17, desc[UR4][R4.64+0x74] ;  /* 0x0000740404117981 */ /* 0x020ea8000c1e1900 */
[----:B--2---:R-:W-:Y:S04]  /*03f0*/  STG.E desc[UR4][R2.64+0x74], R17 ;  /* 0x0000741102007986 */ /* 0x004fe8000c101904 */
[----:B0-----:R-:W2:Y:S04]  /*0400*/  LDG.E R7, desc[UR4][R4.64+0x78] ;  /* 0x0000780404077981 */ /* 0x001ea8000c1e1900 */
[----:B--2---:R-:W-:Y:S04]  /*0410*/  STG.E desc[UR4][R2.64+0x78], R7 ;  /* 0x0000780702007986 */ /* 0x004fe8000c101904 */
[----:B-1----:R-:W2:Y:S04]  /*0420*/  LDG.E R9, desc[UR4][R4.64+0x7c] ;  /* 0x00007c0404097981 */ /* 0x002ea8000c1e1900 */
[----:B--2---:R-:W-:Y:S01]  /*0430*/  STG.E desc[UR4][R2.64+0x7c], R9 ;  /* 0x00007c0902007986 */ /* 0x004fe2000c101904 */
[----:B------:R-:W-:Y:S05]  /*0440*/  EXIT ;  /* 0x000000000000794d */ /* 0x000fea0003800000 */
.L_x_65:
        /* <DEDUP_REMOVED lines=11> */
.L_x_96:


//--------------------- .text._Z6reducePfS_       --------------------------
	.section	.text._Z6reducePfS_,"ax",@progbits
	.align	128
        .global         _Z6reducePfS_
        .type           _Z6reducePfS_,@function
        .size           _Z6reducePfS_,(.L_x_97 - _Z6reducePfS_)
        .other          _Z6reducePfS_,@"STO_CUDA_ENTRY STV_DEFAULT"
_Z6reducePfS_:
.text._Z6reducePfS_:
[----:B------:R-:W-:Y:S01]  /*0000*/  LDC R1, c[0x0][0x37c] ;  /* 0x0000df00ff017b82 */ /* 0x000fe20000000800 */
[----:B------:R-:W0:Y:S01]  /*0010*/  S2R R0, SR_CTAID.X ;  /* 0x0000000000007919 */ /* 0x000e220000002500 */
[----:B------:R-:W1:Y:S01]  /*0020*/  LDCU UR6, c[0x0][0x360] ;  /* 0x00006c00ff0677ac */ /* 0x000e620008000800 */
[----:B------:R-:W2:Y:S01]  /*0030*/  S2R R7, SR_TID.X ;  /* 0x0000000000077919 */ /* 0x000ea20000002100 */
[----:B------:R-:W3:Y:S01]  /*0040*/  LDCU.64 UR4, c[0x0][0x358] ;  /* 0x00006b00ff0477ac */ /* 0x000ee20008000a00 */
[----:B-1----:R-:W-:Y:S02]  /*0050*/  UISETP.GE.U32.AND UP0, UPT, UR6, 0x2, UPT ;  /* 0x000000020600788c */ /* 0x002fe4000bf06070 */
[----:B0-----:R-:W-:-:S07]  /*0060*/  IMAD R6, R0, UR6, RZ ;  /* 0x0000000600067c24 */ /* 0x001fce000f8e02ff */
[----:B---3--:R-:W-:Y:S05]  /*0070*/  BRA.U !UP0, `(.L_x_66) ;  /* 0x0000000908487547 */ /* 0x008fea000b800000 */
[----:B------:R-:W0:Y:S01]  /*0080*/  LDC.64 R2, c[0x0][0x380] ;  /* 0x0000e000ff027b82 */ /* 0x000e220000000a00 */
[----:B--2---:R-:W-:Y:S02]  /*0090*/  IADD3 R4, PT, PT, R6, R7, RZ ;  /* 0x0000000706047210 */ /* 0x004fe40007ffe0ff */
[----:B------:R-:W-:Y:S02]  /*00a0*/  MOV R8, UR6 ;  /* 0x0000000600087c02 */ /* 0x000fe40008000f00 */
[----:B------:R-:W-:Y:S02]  /*00b0*/  SHF.L.U32 R5, R4, 0x5, RZ ;  /* 0x0000000504057819 */ /* 0x000fe400000006ff */
[----:B------:R-:W-:-:S03]  /*00c0*/  MOV R10, R8 ;  /* 0x00000008000a7202 */ /* 0x000fc60000000f00 */
[----:B0-----:R-:W-:-:S07]  /*00d0*/  IMAD.WIDE R2, R5, 0x4, R2 ;  /* 0x0000000405027825 */ /* 0x001fce00078e0202 */
.L_x_69:
[----:B------:R-:W-:Y:S01]  /*00e0*/  SHF.R.U32.HI R10, RZ, 0x1, R10 ;  /* 0x00000001ff0a7819 */ /* 0x000fe2000001160a */
[----:B------:R-:W-:Y:S01]  /*00f0*/  BSSY.RECONVERGENT B0, `(.L_x_67) ;  /* 0x0000086000007945 */ /* 0x000fe20003800200 */
[----:B------:R-:W-:Y:S02]  /*0100*/  SHF.R.U32.HI R9, RZ, 0x1, R8 ;  /* 0x00000001ff097819 */ /* 0x000fe40000011608 */
[----:B------:R-:W-:-:S13]  /*0110*/  ISETP.GE.U32.AND P0, PT, R7, R10, PT ;  /* 0x0000000a0700720c */ /* 0x000fda0003f06070 */
[----:B0-----:R-:W-:Y:S05]  /*0120*/  @P0 BRA `(.L_x_68) ;  /* 0x0000000800080947 */ /* 0x001fea0003800000 */
[----:B------:R-:W-:Y:S01]  /*0130*/  SHF.L.U32 R5, R9, 0x5, RZ ;  /* 0x0000000509057819 */ /* 0x000fe200000006ff */
[----:B------:R-:W2:Y:S04]  /*0140*/  LDG.E R12, desc[UR4][R2.64] ;  /* 0x00000004020c7981 */ /* 0x000ea8000c1e1900 */
[----:B------:R-:W-:Y:S01]  /*0150*/  IMAD.WIDE.U32 R4, R5, 0x4, R2 ;  /* 0x0000000405047825 */ /* 0x000fe200078e0002 */
[----:B------:R-:W3:Y:S04]  /*0160*/  LDG.E R13, desc[UR4][R2.64+0x4] ;  /* 0x00000404020d7981 */ /* 0x000ee8000c1e1900 */
[----:B------:R-:W2:Y:S04]  /*0170*/  LDG.E R11, desc[UR4][R4.64] ;  /* 0x00000004040b7981 */ /* 0x000ea8000c1e1900 */
[----:B------:R-:W4:Y:S04]  /*0180*/  LDG.E R15, desc[UR4][R2.64+0x8] ;  /* 0x00000804020f7981 */ /* 0x000f28000c1e1900 */
[----:B------:R-:W5:Y:S01]  /*0190*/  LDG.E R17, desc[UR4][R2.64+0xc] ;  /* 0x00000c0402117981 */ /* 0x000f62000c1e1900 */
[----:B--2---:R-:W-:-:S05]  /*01a0*/  FADD R11, R11, R12 ;  /* 0x0000000c0b0b7221 */ /* 0x004fca0000000000 */
[----:B------:R-:W-:Y:S04]  /*01b0*/  STG.E desc[UR4][R2.64], R11 ;  /* 0x0000000b02007986 */ /* 0x000fe8000c101904 */
[----:B------:R-:W3:Y:S02]  /*01c0*/  LDG.E R12, desc[UR4][R4.64+0x4] ;  /* 0x00000404040c7981 */ /* 0x000ee4000c1e1900 */
[----:B---3--:R-:W-:-:S05]  /*01d0*/  FADD R13, R12, R13 ;  /* 0x0000000d0c0d7221 */ /* 0x008fca0000000000 */
[----:B------:R0:W-:Y:S04]  /*01e0*/  STG.E desc[UR4][R2.64+0x4], R13 ;  /* 0x0000040d02007986 */ /* 0x0001e8000c101904 */
[----:B------:R-:W4:Y:S04]  /*01f0*/  LDG.E R12, desc[UR4][R4.64+0x8] ;  /* 0x00000804040c7981 */ /* 0x000f28000c1e1900 */
[----:B0-----:R-:W2:Y:S01]  /*0200*/  LDG.E R13, desc[UR4][R2.64+0x14] ;  /* 0x00001404020d7981 */ /* 0x001ea2000c1e1900 */
[----:B----4-:R-:W-:-:S05]  /*0210*/  FADD R15, R12, R15 ;  /* 0x0000000f0c0f7221 */ /* 0x010fca0000000000 */
[----:B------:R0:W-:Y:S04]  /*0220*/  STG.E desc[UR4][R2.64+0x8], R15 ;  /* 0x0000080f02007986 */ /* 0x0001e8000c101904 */
[----:B------:R-:W5:Y:S04]  /*0230*/  LDG.E R12, desc[UR4][R4.64+0xc] ;  /* 0x00000c04040c7981 */ /* 0x000f68000c1e1900 */
[----:B0-----:R-:W3:Y:S01]  /*0240*/  LDG.E R15, desc[UR4][R2.64+0x18] ;  /* 0x00001804020f7981 */ /* 0x001ee2000c1e1900 */
[----:B-----5:R-:W-:-:S03]  /*0250*/  FADD R17, R12, R17 ;  /* 0x000000110c117221 */ /* 0x020fc60000000000 */
[----:B------:R-:W4:Y:S04]  /*0260*/  LDG.E R12, desc[UR4][R2.64+0x10] ;  /* 0x00001004020c7981 */ /* 0x000f28000c1e1900 */
[----:B------:R0:W-:Y:S04]  /*0270*/  STG.E desc[UR4][R2.64+0xc], R17 ;  /* 0x00000c1102007986 */ /* 0x0001e8000c101904 */
[----:B------:R-:W4:Y:S04]  /*0280*/  LDG.E R11, desc[UR4][R4.64+0x10] ;  /* 0x00001004040b7981 */ /* 0x000f28000c1e1900 */
[----:B0-----:R-:W5:Y:S01]  /*0290*/  LDG.E R17, desc[UR4][R2.64+0x1c] ;  /* 0x00001c0402117981 */ /* 0x001f62000c1e1900 */
[----:B----4-:R-:W-:-:S05]  /*02a0*/  FADD R11, R11, R12 ;  /* 0x0000000c0b0b7221 */ /* 0x010fca0000000000 */
[----:B------:R-:W-:Y:S04]  /*02b0*/  STG.E desc[UR4][R2.64+0x10], R11 ;  /* 0x0000100b02007986 */ /* 0x000fe8000c101904 */
[----:B------:R-:W2:Y:S02]  /*02c0*/  LDG.E R12, desc[UR4][R4.64+0x14] ;  /* 0x00001404040c7981 */ /* 0x000ea4000c1e1900 */
[----:B--2---:R-:W-:-:S05]  /*02d0*/  FADD R13, R12, R13 ;  /* 0x0000000d0c0d7221 */ /* 0x004fca0000000000 */
[----:B------:R0:W-:Y:S04]  /*02e0*/  STG.E desc[UR4][R2.64+0x14], R13 ;  /* 0x0000140d02007986 */ /* 0x0001e8000c101904 */
[----:B------:R-:W3:Y:S04]  /*02f0*/  LDG.E R12, desc[UR4][R4.64+0x18] ;  /* 0x00001804040c7981 */ /* 0x000ee8000c1e1900 */
[----:B0-----:R-:W2:Y:S01]  /*0300*/  LDG.E R13, desc[UR4][R2.64+0x24] ;  /* 0x00002404020d7981 */ /* 0x001ea2000c1e1900 */
[----:B---3--:R-:W-:-:S05]  /*0310*/  FADD R15, R12, R15 ;  /* 0x0000000f0c0f7221 */ /* 0x008fca0000000000 */
        /* <DEDUP_REMOVED lines=89> */
[----:B------:R0:W-:Y:S04]  /*08b0*/  STG.E desc[UR4][R2.64+0x70], R11 ;  /* 0x0000700b02007986 */ /* 0x0001e8000c101904 */
[----:B------:R-:W2:Y:S02]  /*08c0*/  LDG.E R12, desc[UR4][R4.64+0x74] ;  /* 0x00007404040c7981 */ /* 0x000ea4000c1e1900 */
[----:B--2---:R-:W-:-:S05]  /*08d0*/  FADD R13, R12, R13 ;  /* 0x0000000d0c0d7221 */ /* 0x004fca0000000000 */
[----:B------:R0:W-:Y:S04]  /*08e0*/  STG.E desc[UR4][R2.64+0x74], R13 ;  /* 0x0000740d02007986 */ /* 0x0001e8000c101904 */
[----:B------:R-:W3:Y:S02]  /*08f0*/  LDG.E R12, desc[UR4][R4.64+0x78] ;  /* 0x00007804040c7981 */ /* 0x000ee4000c1e1900 */
[----:B---3--:R-:W-:-:S05]  /*0900*/  FADD R15, R12, R15 ;  /* 0x0000000f0c0f7221 */ /* 0x008fca0000000000 */
[----:B------:R0:W-:Y:S04]  /*0910*/  STG.E desc[UR4][R2.64+0x78], R15 ;  /* 0x0000780f02007986 */ /* 0x0001e8000c101904 */
[----:B------:R-:W5:Y:S02]  /*0920*/  LDG.E R12, desc[UR4][R4.64+0x7c] ;  /* 0x00007c04040c7981 */ /* 0x000f64000c1e1900 */
[----:B-----5:R-:W-:-:S05]  /*0930*/  FADD R17, R12, R17 ;  /* 0x000000110c117221 */ /* 0x020fca0000000000 */
[----:B------:R0:W-:Y:S02]  /*0940*/  STG.E desc[UR4][R2.64+0x7c], R17 ;  /* 0x00007c1102007986 */ /* 0x0001e4000c101904 */
.L_x_68:
[----:B------:R-:W-:Y:S05]  /*0950*/  BSYNC.RECONVERGENT B0 ;  /* 0x0000000000007941 */ /* 0x000fea0003800200 */
.L_x_67:
[----:B------:R-:W-:Y:S01]  /*0960*/  BAR.SYNC.DEFER_BLOCKING 0x0 ;  /* 0x0000000000007b1d */ /* 0x000fe20000010000 */
[----:B------:R-:W-:Y:S02]  /*0970*/  ISETP.GT.U32.AND P0, PT, R8, 0x3, PT ;  /* 0x000000030800780c */ /* 0x000fe40003f04070 */
[----:B------:R-:W-:-:S11]  /*0980*/  MOV R8, R9 ;  /* 0x0000000900087202 */ /* 0x000fd60000000f00 */
[----:B------:R-:W-:Y:S05]  /*0990*/  @P0 BRA `(.L_x_69) ;  /* 0xfffffff400d00947 */ /* 0x000fea000383ffff */
.L_x_66:
[----:B--2---:R-:W-:Y:S01]  /*09a0*/  ISETP.NE.AND P0, PT, R7, RZ, PT ;  /* 0x000000ff0700720c */ /* 0x004fe20003f05270 */
[----:B------:R-:W-:-:S12]  /*09b0*/  BSSY.RECONVERGENT B0, `(.L_x_70) ;  /* 0x0000088000007945 */ /* 0x000fd80003800200 */
[----:B------:R-:W-:Y:S05]  /*09c0*/  @P0 BRA `(.L_x_71) ;  /* 0x0000000800180947 */ /* 0x000fea0003800000 */
[----:B0-----:R-:W0:Y:S01]  /*09d0*/  LDC.64 R2, c[0x0][0x380] ;  /* 0x0000e000ff027b82 */ /* 0x001e220000000a00 */
[----:B------:R-:W-:Y:S02]  /*09e0*/  SHF.L.U32 R7, R6, 0x5, RZ ;  /* 0x0000000506077819 */ /* 0x000fe400000006ff */
[----:B------:R-:W-:-:S05]  /*09f0*/  SHF.L.U32 R9, R0, 0x5, RZ ;  /* 0x0000000500097819 */ /* 0x000fca00000006ff */
[----:B------:R-:W1:Y:S01]  /*0a00*/  LDC.64 R4, c[0x0][0x388] ;  /* 0x0000e200ff047b82 */ /* 0x000e620000000a00 */
[----:B0-----:R-:W-:-:S05]  /*0a10*/  IMAD.WIDE R2, R7, 0x4, R2 ;  /* 0x0000000407027825 */ /* 0x001fca00078e0202 */
[----:B------:R-:W2:Y:S01]  /*0a20*/  LDG.E R0, desc[UR4][R2.64] ;  /* 0x0000000402007981 */ /* 0x000ea2000c1e1900 */
[----:B-1----:R-:W-:-:S05]  /*0a30*/  IMAD.WIDE R4, R9, 0x4, R4 ;  /* 0x0000000409047825 */ /* 0x002fca00078e0204 */
[----:B------:R-:W2:Y:S04]  /*0a40*/  LDG.E R7, desc[UR4][R4.64] ;  /* 0x0000000404077981 */ /* 0x000ea8000c1e1900 */
[----:B------:R-:W3:Y:S04]  /*0a50*/  LDG.E R9, desc[UR4][R4.64+0x4] ;  /* 0x0000040404097981 */ /* 0x000ee8000c1e1900 */
[----:B------:R-:W4:Y:S04]  /*0a60*/  LDG.E R11, desc[UR4][R4.64+0x8] ;  /* 0x00000804040b7981 */ /* 0x000f28000c1e1900 */
[----:B------:R-:W5:Y:S01]  /*0a70*/  LDG.E R13, desc[UR4][R4.64+0xc] ;  /* 0x00000c04040d7981 */ /* 0x000f62000c1e1900 */
[----:B--2---:R-:W-:-:S05]  /*0a80*/  FADD R7, R0, R7 ;  /* 0x0000000700077221 */ /* 0x004fca0000000000 */
[----:B------:R0:W-:Y:S04]  /*0a90*/  STG.E desc[UR4][R4.64], R7 ;  /* 0x0000000704007986 */ /* 0x0001e8000c101904 */
[----:B------:R-:W3:Y:S04]  /*0aa0*/  LDG.E R0, desc[UR4][R2.64+0x4] ;  /* 0x0000040402007981 */ /* 0x000ee8000c1e1900 */
[----:B0-----:R-:W2:Y:S01]  /*0ab0*/  LDG.E R7, desc[UR4][R4.64+0x10] ;  /* 0x0000100404077981 */ /* 0x001ea2000c1e1900 */
[----:B---3--:R-:W-:-:S05]  /*0ac0*/  FADD R9, R0, R9 ;  /* 0x0000000900097221 */ /* 0x008fca0000000000 */
[----:B------:R0:W-:Y:S04]  /*0ad0*/  STG.E desc[UR4][R4.64+0x4], R9 ;  /* 0x0000040904007986 */ /* 0x0001e8000c101904 */
[----:B------:R-:W4:Y:S04]  /*0ae0*/  LDG.E R0, desc[UR4][R2.64+0x8] ;  /* 0x0000080402007981 */ /* 0x000f28000c1e1900 */
[----:B0-----:R-:W3:Y:S01]  /*0af0*/  LDG.E R9, desc[UR4][R4.64+0x14] ;  /* 0x0000140404097981 */ /* 0x001ee2000c1e1900 */
[----:B----4-:R-:W-:-:S05]  /*0b00*/  FADD R11, R0, R11 ;  /* 0x0000000b000b7221 */ /* 0x010fca0000000000 */
[----:B------:R0:W-:Y:S04]  /*0b10*/  STG.E desc[UR4][R4.64+0x8], R11 ;  /* 0x0000080b04007986 */ /* 0x0001e8000c101904 */
[----:B------:R-:W5:Y:S04]  /*0b20*/  LDG.E R0, desc[UR4][R2.64+0xc] ;  /* 0x00000c0402007981 */ /* 0x000f68000c1e1900 */
[----:B0-----:R-:W4:Y:S01]  /*0b30*/  LDG.E R11, desc[UR4][R4.64+0x18] ;  /* 0x00001804040b7981 */ /* 0x001f22000c1e1900 */
[----:B-----5:R-:W-:-:S05]  /*0b40*/  FADD R13, R0, R13 ;  /* 0x0000000d000d7221 */ /* 0x020fca0000000000 */
[----:B------:R0:W-:Y:S04]  /*0b50*/  STG.E desc[UR4][R4.64+0xc], R13 ;  /* 0x00000c0d04007986 */ /* 0x0001e8000c101904 */
[----:B------:R-:W2:Y:S04]  /*0b60*/  LDG.E R0, desc[UR4][R2.64+0x10] ;  /* 0x0000100402007981 */ /* 0x000ea8000c1e1900 */
[----:B0-----:R-:W5:Y:S01]  /*0b70*/  LDG.E R13, desc[UR4][R4.64+0x1c] ;  /* 0x00001c04040d7981 */ /* 0x001f62000c1e1900 */
        /* <DEDUP_REMOVED lines=98> */
[----:B------:R-:W3:Y:S02]  /*11a0*/  LDG.E R0, desc[UR4][R2.64+0x74] ;  /* 0x0000740402007981 */ /* 0x000ee4000c1e1900 */
[----:B---3--:R-:W-:-:S05]  /*11b0*/  FADD R9, R0, R9 ;  /* 0x0000000900097221 */ /* 0x008fca0000000000 */
[----:B------:R1:W-:Y:S04]  /*11c0*/  STG.E desc[UR4][R4.64+0x74], R9 ;  /* 0x0000740904007986 */ /* 0x0003e8000c101904 */
[----:B------:R-:W4:Y:S02]  /*11d0*/  LDG.E R0, desc[UR4][R2.64+0x78] ;  /* 0x0000780402007981 */ /* 0x000f24000c1e1900 */
[----:B----4-:R-:W-:-:S05]  /*11e0*/  FADD R11, R0, R11 ;  /* 0x0000000b000b7221 */ /* 0x010fca0000000000 */
[----:B------:R1:W-:Y:S04]  /*11f0*/  STG.E desc[UR4][R4.64+0x78], R11 ;  /* 0x0000780b04007986 */ /* 0x0003e8000c101904 */
[----:B------:R-:W5:Y:S02]  /*1200*/  LDG.E R0, desc[UR4][R2.64+0x7c] ;  /* 0x00007c0402007981 */ /* 0x000f64000c1e1900 */
[----:B-----5:R-:W-:-:S05]  /*1210*/  FADD R13, R0, R13 ;  /* 0x0000000d000d7221 */ /* 0x020fca0000000000 */
[----:B------:R1:W-:Y:S02]  /*1220*/  STG.E desc[UR4][R4.64+0x7c], R13 ;  /* 0x00007c0d04007986 */ /* 0x0003e4000c101904 */
.L_x_71:
[----:B------:R-:W-:Y:S05]  /*1230*/  BSYNC.RECONVERGENT B0 ;  /* 0x0000000000007941 */ /* 0x000fea0003800200 */
.L_x_70:
[----:B------:R-:W-:Y:S06]  /*1240*/  BAR.SYNC.DEFER_BLOCKING 0x0 ;  /* 0x0000000000007b1d */ /* 0x000fec0000010000 */
[----:B------:R-:W-:Y:S05]  /*1250*/  EXIT ;  /* 0x000000000000794d */ /* 0x000fea0003800000 */
.L_x_72:
        /* <DEDUP_REMOVED lines=10> */
.L_x_97:


//--------------------- .text._Z12block_reducePfS_i --------------------------
	.section	.text._Z12block_reducePfS_i,"ax",@progbits
	.align	128
        .global         _Z12block_reducePfS_i
        .type           _Z12block_reducePfS_i,@function
        .size           _Z12block_reducePfS_i,(.L_x_98 - _Z12block_reducePfS_i)
        .other          _Z12block_reducePfS_i,@"STO_CUDA_ENTRY STV_DEFAULT"
_Z12block_reducePfS_i:
.text._Z12block_reducePfS_i:
[----:B------:R-:W-:Y:S08]  /*0000*/  LDC R1, c[0x0][0x37c] ;  /* 0x0000df00ff017b82 */ /* 0x000ff00000000800 */
[----:B------:R-:W0:Y:S02]  /*0010*/  LDC R6, c[0x0][0x390] ;  /* 0x0000e400ff067b82 */ /* 0x000e240000000800 */
[----:B0-----:R-:W-:-:S13]  /*0020*/  ISETP.GE.AND P0, PT, R6, 0x1, PT ;  /* 0x000000010600780c */ /* 0x001fda0003f06270 */
[----:B------:R-:W-:Y:S05]  /*0030*/  @!P0 EXIT ;  /* 0x000000000000894d */ /* 0x000fea0003800000 */
[----:B------:R-:W0:Y:S01]  /*0040*/  S2R R7, SR_TID.X ;  /* 0x0000000000077919 */ /* 0x000e220000002100 */
[----:B------:R-:W0:Y:S01]  /*0050*/  LDC.64 R2, c[0x0][0x388] ;  /* 0x0000e200ff027b82 */ /* 0x000e220000000a00 */
[----:B------:R-:W1:Y:S01]  /*0060*/  LDCU.64 UR4, c[0x0][0x358] ;  /* 0x00006b00ff0477ac */ /* 0x000e620008000a00 */
[C---:B------:R-:W-:Y:S02]  /*0070*/  ISETP.GE.U32.AND P1, PT, R6.reuse, 0x10, PT ;  /* 0x000000100600780c */ /* 0x040fe40003f26070 */
[----:B------:R-:W-:Y:S01]  /*0080*/  LOP3.LUT R11, R6, 0xf, RZ, 0xc0, !PT ;  /* 0x0000000f060b7812 */ /* 0x000fe200078ec0ff */
[----:B------:R-:W-:-:S03]  /*0090*/  HFMA2 R0, -RZ, RZ, 0, 0 ;  /* 0x00000000ff007431 */ /* 0x000fc600000001ff */
[----:B------:R-:W-:Y:S01]  /*00a0*/  ISETP.NE.AND P0, PT, R11, RZ, PT ;  /* 0x000000ff0b00720c */ /* 0x000fe20003f05270 */
[----:B0-----:R-:W-:-:S05]  /*00b0*/  IMAD.WIDE.U32 R2, R7, 0x4, R2 ;  /* 0x0000000407027825 */ /* 0x001fca00078e0002 */
[----:B-1----:R0:W5:Y:S01]  /*00c0*/  LDG.E R15, desc[UR4][R2.64] ;  /* 0x00000004020f7981 */ /* 0x002162000c1e1900 */
[----:B------:R-:W-:Y:S06]  /*00d0*/  @!P1 BRA `(.L_x_73) ;  /* 0x0000000400509947 */ /* 0x000fec0003800000 */
[----:B------:R-:W1:Y:S01]  /*00e0*/  LDC.64 R4, c[0x0][0x380] ;  /* 0x0000e000ff047b82 */ /* 0x000e620000000a00 */
[----:B------:R-:W-:Y:S02]  /*00f0*/  LOP3.LUT R0, R6, 0x7ffffff0, RZ, 0xc0, !PT ;  /* 0x7ffffff006007812 */ /* 0x000fe400078ec0ff */
[C---:B------:R-:W-:Y:S02]  /*0100*/  IADD3 R13, PT, PT, R7.reuse, 0x100, RZ ;  /* 0x00000100070d7810 */ /* 0x040fe40007ffe0ff */
[----:B------:R-:W-:Y:S01]  /*0110*/  IADD3 R10, PT, PT, -R0, RZ, RZ ;  /* 0x000000ff000a7210 */ /* 0x000fe20007ffe1ff */
[----:B-1----:R-:W-:-:S03]  /*0120*/  IMAD.WIDE.U32 R8, R7, 0x4, R4 ;  /* 0x0000000407087825 */ /* 0x002fc600078e0004 */
[----:B------:R-:W-:-:S04]  /*0130*/  IADD3 R8, P1, PT, R8, 0x100, RZ ;  /* 0x0000010008087810 */ /* 0x000fc80007f3e0ff */
[----:B------:R-:W-:-:S09]  /*0140*/  IADD3.X R9, PT, PT, RZ, R9, RZ, P1, !PT ;  /* 0x00000009ff097210 */ /* 0x000fd20000ffe4ff */
.L_x_74:
[----:B------:R-:W2:Y:S02]  /*0150*/  LDG.E R12, desc[UR4][R8.64+-0x100] ;  /* 0xffff0004080c7981 */ /* 0x000ea4000c1e1900 */
[----:B--2--5:R-:W-:-:S05]  /*0160*/  FADD R17, R12, R15 ;  /* 0x0000000f0c117221 */ /* 0x024fca0000000000 */
[----:B------:R1:W-:Y:S04]  /*0170*/  STG.E desc[UR4][R2.64], R17 ;  /* 0x0000001102007986 */ /* 0x0003e8000c101904 */
[----:B------:R-:W2:Y:S02]  /*0180*/  LDG.E R12, desc[UR4][R8.64+-0x80] ;  /* 0xffff8004080c7981 */ /* 0x000ea4000c1e1900 */
[----:B--2---:R-:W-:-:S05]  /*0190*/  FADD R19, R17, R12 ;  /* 0x0000000c11137221 */ /* 0x004fca0000000000 */
[----:B------:R2:W-:Y:S04]  /*01a0*/  STG.E desc[UR4][R2.64], R19 ;  /* 0x0000001302007986 */ /* 0x0005e8000c101904 */
[----:B---3--:R-:W3:Y:S02]  /*01b0*/  LDG.E R12, desc[UR4][R8.64] ;  /* 0x00000004080c7981 */ /* 0x008ee4000c1e1900 */
[----:B---3--:R-:W-:-:S05]  /*01c0*/  FADD R21, R19, R12 ;  /* 0x0000000c13157221 */ /* 0x008fca0000000000 */
[----:B------:R3:W-:Y:S04]  /*01d0*/  STG.E desc[UR4][R2.64], R21 ;  /* 0x0000001502007986 */ /* 0x0007e8000c101904 */
[----:B------:R-:W4:Y:S01]  /*01e0*/  LDG.E R12, desc[UR4][R8.64+0x80] ;  /* 0x00008004080c7981 */ /* 0x000f22000c1e1900 */
[----:B------:R-:W-:-:S05]  /*01f0*/  IADD3 R15, PT, PT, R13, -0x80, RZ ;  /* 0xffffff800d0f7810 */ /* 0x000fca0007ffe0ff */
[----:B------:R-:W-:-:S04]  /*0200*/  IMAD.WIDE.U32 R14, R15, 0x4, R4 ;  /* 0x000000040f0e7825 */ /* 0x000fc800078e0004 */
[----:B----4-:R-:W-:-:S05]  /*0210*/  FADD R23, R21, R12 ;  /* 0x0000000c15177221 */ /* 0x010fca0000000000 */
[----:B------:R4:W-:Y:S04]  /*0220*/  STG.E desc[UR4][R2.64], R23 ;  /* 0x0000001702007986 */ /* 0x0009e8000c101904 */
[----:B------:R-:W2:Y:S01]  /*0230*/  LDG.E R14, desc[UR4][R14.64] ;  /* 0x000000040e0e7981 */ /* 0x000ea2000c1e1900 */
[----:B-1----:R-:W-:-:S05]  /*0240*/  IADD3 R17, PT, PT, R13, -0x60, RZ ;  /* 0xffffffa00d117810 */ /* 0x002fca0007ffe0ff */
[----:B------:R-:W-:-:S04]  /*0250*/  IMAD.WIDE.U32 R16, R17, 0x4, R4 ;  /* 0x0000000411107825 */ /* 0x000fc800078e0004 */
[----:B--2---:R-:W-:-:S05]  /*0260*/  FADD R25, R23, R14 ;  /* 0x0000000e17197221 */ /* 0x004fca0000000000 */
[----:B------:R1:W-:Y:S04]  /*0270*/  STG.E desc[UR4][R2.64], R25 ;  /* 0x0000001902007986 */ /* 0x0003e8000c101904 */
[----:B------:R-:W3:Y:S01]  /*0280*/  LDG.E R16, desc[UR4][R16.64] ;  /* 0x0000000410107981 */ /* 0x000ee2000c1e1900 */
[----:B------:R-:W-:-:S05]  /*0290*/  IADD3 R19, PT, PT, R13, -0x40, RZ ;  /* 0xffffffc00d137810 */ /* 0x000fca0007ffe0ff */
[----:B------:R-:W-:-:S04]  /*02a0*/  IMAD.WIDE.U32 R18, R19, 0x4, R4 ;  /* 0x0000000413127825 */ /* 0x000fc800078e0004 */
[----:B---3--:R-:W-:-:S05]  /*02b0*/  FADD R21, R25, R16 ;  /* 0x0000001019157221 */ /* 0x008fca0000000000 */
[----:B------:R2:W-:Y:S04]  /*02c0*/  STG.E desc[UR4][R2.64], R21 ;  /* 0x0000001502007986 */ /* 0x0005e8000c101904 */
[----:B------:R-:W4:Y:S01]  /*02d0*/  LDG.E R18, desc[UR4][R18.64] ;  /* 0x0000000412127981 */ /* 0x000f22000c1e1900 */
[----:B------:R-:W-:-:S05]  /*02e0*/  IADD3 R15, PT, PT, R13, -0x20, RZ ;  /* 0xffffffe00d0f7810 */ /* 0x000fca0007ffe0ff */
[----:B------:R-:W-:-:S04]  /*02f0*/  IMAD.WIDE.U32 R14, R15, 0x4, R4 ;  /* 0x000000040f0e7825 */ /* 0x000fc800078e0004 */
[----:B----4-:R-:W-:-:S05]  /*0300*/  FADD R23, R21, R18 ;  /* 0x0000001215177221 */ /* 0x010fca0000000000 */
[----:B------:R3:W-:Y:S04]  /*0310*/  STG.E desc[UR4][R2.64], R23 ;  /* 0x0000001702007986 */ /* 0x0007e8000c101904 */
[----:B------:R-:W1:Y:S01]  /*0320*/  LDG.E R14, desc[UR4][R14.64] ;  /* 0x000000040e0e7981 */ /* 0x000e62000c1e1900 */
[----:B------:R-:W-:-:S04]  /*0330*/  IMAD.WIDE.U32 R16, R13, 0x4, R4 ;  /* 0x000000040d107825 */ /* 0x000fc800078e0004 */
[----:B-1----:R-:W-:-:S05]  /*0340*/  FADD R25, R23, R14 ;  /* 0x0000000e17197221 */ /* 0x002fca0000000000 */
[----:B------:R1:W-:Y:S04]  /*0350*/  STG.E desc[UR4][R2.64], R25 ;  /* 0x0000001902007986 */ /* 0x0003e8000c101904 */
[----:B------:R-:W2:Y:S01]  /*0360*/  LDG.E R16, desc[UR4][R16.64] ;  /* 0x0000000410107981 */ /* 0x000ea2000c1e1900 */
[----:B------:R-:W-:-:S05]  /*0370*/  IADD3 R27, PT, PT, R13, 0x20, RZ ;  /* 0x000000200d1b7810 */ /* 0x000fca0007ffe0ff */
[----:B------:R-:W-:-:S04]  /*0380*/  IMAD.WIDE.U32 R18, R27, 0x4, R4 ;  /* 0x000000041b127825 */ /* 0x000fc800078e0004 */
[----:B--2---:R-:W-:-:S05]  /*0390*/  FADD R21, R25, R16 ;  /* 0x0000001019157221 */ /* 0x004fca0000000000 */
[----:B------:R2:W-:Y:S04]  /*03a0*/  STG.E desc[UR4][R2.64], R21 ;  /* 0x0000001502007986 */ /* 0x0005e8000c101904 */
[----:B------:R-:W3:Y:S01]  /*03b0*/  LDG.E R18, desc[UR4][R18.64] ;  /* 0x0000000412127981 */ /* 0x000ee2000c1e1900 */
[----:B------:R-:W-:-:S05]  /*03c0*/  IADD3 R27, PT, PT, R13, 0x40, RZ ;  /* 0x000000400d1b7810 */ /* 0x000fca0007ffe0ff */
[----:B------:R-:W-:-:S04]  /*03d0*/  IMAD.WIDE.U32 R14, R27, 0x4, R4 ;  /* 0x000000041b0e7825 */ /* 0x000fc800078e0004 */
[----:B---3--:R-:W-:-:S05]  /*03e0*/  FADD R23, R21, R18 ;  /* 0x0000001215177221 */ /* 0x008fca0000000000 */
[----:B------:R3:W-:Y:S04]  /*03f0*/  STG.E desc[UR4][R2.64], R23 ;  /* 0x0000001702007986 */ /* 0x0007e8000c101904 */
[----:B------:R-:W1:Y:S01]  /*0400*/  LDG.E R14, desc[UR4][R14.64] ;  /* 0x000000040e0e7981 */ /* 0x000e62000c1e1900 */
[----:B------:R-:W-:-:S05]  /*0410*/  IADD3 R17, PT, PT, R13, 0x60, RZ ;  /* 0x000000600d117810 */ /* 0x000fca0007ffe0ff */
        /* <DEDUP_REMOVED lines=23> */
[----:B------:R-:W2:Y:S01]  /*0590*/  LDG.E R18, desc[UR4][R18.64] ;  /* 0x0000000412127981 */ /* 0x000ea2000c1e1900 */
[----:B------:R-:W-:Y:S02]  /*05a0*/  IADD3 R10, PT, PT, R10, 0x10, RZ ;  /* 0x000000100a0a7810 */ /* 0x000fe40007ffe0ff */
[----:B------:R-:W-:Y:S02]  /*05b0*/  IADD3 R8, P2, PT, R8, 0x800, RZ ;  /* 0x0000080008087810 */ /* 0x000fe40007f5e0ff */
[----:B------:R-:W-:Y:S02]  /*05c0*/  ISETP.NE.AND P1, PT, R10, RZ, PT ;  /* 0x000000ff0a00720c */ /* 0x000fe40003f25270 */
[----:B------:R-:W-:-:S02]  /*05d0*/  IADD3.X R9, PT, PT, RZ, R9, RZ, P2, !PT ;  /* 0x00000009ff097210 */ /* 0x000fc400017fe4ff */
[----:B------:R-:W-:Y:S01]  /*05e0*/  IADD3 R13, PT, PT, R13, 0x200, RZ ;  /* 0x000002000d0d7810 */ /* 0x000fe20007ffe0ff */
[----:B--2---:R-:W-:-:S05]  /*05f0*/  FADD R15, R21, R18 ;  /* 0x00000012150f7221 */ /* 0x004fca0000000000 */
[----:B------:R3:W-:Y:S03]  /*0600*/  STG.E desc[UR4][R2.64], R15 ;  /* 0x0000000f02007986 */ /* 0x0007e6000c101904 */
[----:B------:R-:W-:Y:S05]  /*0610*/  @P1 BRA `(.L_x_74) ;  /* 0xfffffff800cc1947 */ /* 0x000fea000383ffff */
.L_x_73:
[----:B------:R-:W-:Y:S05]  /*0620*/  @!P0 EXIT ;  /* 0x000000000000894d */ /* 0x000fea0003800000 */
[----:B------:R-:W-:Y:S02]  /*0630*/  ISETP.GE.U32.AND P0, PT, R11, 0x8, PT ;  /* 0x000000080b00780c */ /* 0x000fe40003f06070 */
[----:B------:R-:W-:-:S04]  /*0640*/  LOP3.LUT R8, R6, 0x7, RZ, 0xc0, !PT ;  /* 0x0000000706087812 */ /* 0x000fc800078ec0ff */
[----:B------:R-:W-:-:S07]  /*0650*/  ISETP.NE.AND P1, PT, R8, RZ, PT ;  /* 0x000000ff0800720c */ /* 0x000fce0003f25270 */
[----:B------:R-:W-:Y:S06]  /*0660*/  @!P0 BRA `(.L_x_75) ;  /* 0x0000000000a88947 */ /* 0x000fec0003800000 */
[----:B------:R-:W1:Y:S01]  /*0670*/  LDC.64 R4, c[0x0][0x380] ;  /* 0x0000e000ff047b82 */ /* 0x000e620000000a00 */
[----:B------:R-:W-:-:S05]  /*0680*/  LEA R9, R0, R7, 0x5 ;  /* 0x0000000700097211 */ /* 0x000fca00078e28ff */
[----:B-1----:R-:W-:-:S06]  /*0690*/  IMAD.WIDE.U32 R10, R9, 0x4, R4 ;  /* 0x00000004090a7825 */ /* 0x002fcc00078e0004 */
[----:B------:R-:W2:Y:S01]  /*06a0*/  LDG.E R10, desc[UR4][R10.64] ;  /* 0x000000040a0a7981 */ /* 0x000ea2000c1e1900 */
[----:B------:R-:W-:-:S05]  /*06b0*/  IADD3 R13, PT, PT, R9, 0x20, RZ ;  /* 0x00000020090d7810 */ /* 0x000fca0007ffe0ff */
[----:B------:R-:W-:-:S04]  /*06c0*/  IMAD.WIDE.U32 R12, R13, 0x4, R4 ;  /* 0x000000040d0c7825 */ /* 0x000fc800078e0004 */
[----:B--2--5:R-:W-:-:S05]  /*06d0*/  FADD R17, R15, R10 ;  /* 0x0000000a0f117221 */ /* 0x024fca0000000000 */
[----:B------:R1:W-:Y:S04]  /*06e0*/  STG.E desc[UR4][R2.64], R17 ;  /* 0x0000001102007986 */ /* 0x0003e8000c101904 */
[----:B------:R-:W2:Y:S01]  /*06f0*/  LDG.E R12, desc[UR4][R12.64] ;  /* 0x000000040c0c7981 */ /* 0x000ea2000c1e1900 */
[----:B---3--:R-:W-:-:S05]  /*0700*/  IADD3 R15, PT, PT, R9, 0x40, RZ ;  /* 0x00000040090f7810 */ /* 0x008fca0007ffe0ff */
        /* <DEDUP_REMOVED lines=23> */
[----:B------:R-:W2:Y:S01]  /*0880*/  LDG.E R10, desc[UR4][R10.64] ;  /* 0x000000040a0a7981 */ /* 0x000ea2000c1e1900 */
[----:B------:R-:W-:-:S05]  /*0890*/  IADD3 R13, PT, PT, R9, 0xe0, RZ ;  /* 0x000000e0090d7810 */ /* 0x000fca0007ffe0ff */
[----:B------:R-:W-:-:S04]  /*08a0*/  IMAD.WIDE.U32 R4, R13, 0x4, R4 ;  /* 0x000000040d047825 */ /* 0x000fc800078e0004 */
[----:B--2---:R-:W-:-:S05]  /*08b0*/  FADD R9, R21, R10 ;  /* 0x0000000a15097221 */ /* 0x004fca0000000000 */
[----:B------:R1:W-:Y:S04]  /*08c0*/  STG.E desc[UR4][R2.64], R9 ;  /* 0x0000000902007986 */ /* 0x0003e8000c101904 */
[----:B------:R-:W2:Y:S01]  /*08d0*/  LDG.E R4, desc[UR4][R4.64] ;  /* 0x0000000404047981 */ /* 0x000ea2000c1e1900 */
[----:B------:R-:W-:Y:S01]  /*08e0*/  IADD3 R0, PT, PT, R0, 0x8, RZ ;  /* 0x0000000800007810 */ /* 0x000fe20007ffe0ff */
[----:B--2---:R-:W-:-:S05]  /*08f0*/  FADD R15, R9, R4 ;  /* 0x00000004090f7221 */ /* 0x004fca0000000000 */
[----:B------:R1:W-:Y:S02]  /*0900*/  STG.E desc[UR4][R2.64], R15 ;  /* 0x0000000f02007986 */ /* 0x0003e4000c101904 */
.L_x_75:
[----:B------:R-:W-:Y:S05]  /*0910*/  @!P1 EXIT ;  /* 0x000000000000994d */ /* 0x000fea0003800000 */
[----:B------:R-:W-:Y:S02]  /*0920*/  ISETP.GE.U32.AND P0, PT, R8, 0x4, PT ;  /* 0x000000040800780c */ /* 0x000fe40003f06070 */
[----:B------:R-:W-:-:S04]  /*0930*/  LOP3.LUT R6, R6, 0x3, RZ, 0xc0, !PT ;  /* 0x0000000306067812 */ /* 0x000fc800078ec0ff */
[----:B------:R-:W-:-:S07]  /*0940*/  ISETP.NE.AND P1, PT, R6, RZ, PT ;  /* 0x000000ff0600720c */ /* 0x000fce0003f25270 */
[----:B------:R-:W-:Y:S06]  /*0950*/  @!P0 BRA `(.L_x_76) ;  /* 0x0000000000588947 */ /* 0x000fec0003800000 */
[----:B------:R-:W2:Y:S01]  /*0960*/  LDC.64 R4, c[0x0][0x380] ;  /* 0x0000e000ff047b82 */ /* 0x000ea20000000a00 */
[----:B-1----:R-:W-:-:S05]  /*0970*/  LEA R19, R0, R7, 0x5 ;  /* 0x0000000700137211 */ /* 0x002fca00078e28ff */
[----:B--2---:R-:W-:-:S06]  /*0980*/  IMAD.WIDE.U32 R8, R19, 0x4, R4 ;  /* 0x0000000413087825 */ /* 0x004fcc00078e0004 */
[----:B------:R-:W3:Y:S01]  /*0990*/  LDG.E R8, desc[UR4][R8.64] ;  /* 0x0000000408087981 */ /* 0x000ee2000c1e1900 */
[----:B------:R-:W-:-:S05]  /*09a0*/  IADD3 R11, PT, PT, R19, 0x20, RZ ;  /* 0x00000020130b7810 */ /* 0x000fca0007ffe0ff */
[----:B------:R-:W-:-:S04]  /*09b0*/  IMAD.WIDE.U32 R10, R11, 0x4, R4 ;  /* 0x000000040b0a7825 */ /* 0x000fc800078e0004 */
[----:B---3-5:R-:W-:-:S05]  /*09c0*/  FADD R15, R15, R8 ;  /* 0x000000080f0f7221 */ /* 0x028fca0000000000 */
        /* <DEDUP_REMOVED lines=12> */
[----:B------:R-:W-:Y:S01]  /*0a90*/  IADD3 R0, PT, PT, R0, 0x4, RZ ;  /* 0x0000000400007810 */ /* 0x000fe20007ffe0ff */
[----:B-1----:R-:W-:-:S05]  /*0aa0*/  FADD R15, R9, R4 ;  /* 0x00000004090f7221 */ /* 0x002fca0000000000 */
[----:B------:R2:W-:Y:S02]  /*0ab0*/  STG.E desc[UR4][R2.64], R15 ;  /* 0x0000000f02007986 */ /* 0x0005e4000c101904 */
.L_x_76:
[----:B------:R-:W-:Y:S05]  /*0ac0*/  @!P1 EXIT ;  /* 0x000000000000994d */ /* 0x000fea0003800000 */
[----:B------:R-:W4:Y:S01]  /*0ad0*/  LDC.64 R4, c[0x0][0x380] ;  /* 0x0000e000ff047b82 */ /* 0x000f220000000a00 */
[----:B------:R-:W-:Y:S02]  /*0ae0*/  LEA R7, R0, R7, 0x5 ;  /* 0x0000000700077211 */ /* 0x000fe400078e28ff */
[----:B------:R-:W-:-:S03]  /*0af0*/  IADD3 R6, PT, PT, -R6, RZ, RZ ;  /* 0x000000ff06067210 */ /* 0x000fc60007ffe1ff */
[----:B----4-:R-:W-:-:S07]  /*0b00*/  IMAD.WIDE.U32 R4, R7, 0x4, R4 ;  /* 0x0000000407047825 */ /* 0x010fce00078e0004 */
.L_x_77:
[----:B----4-:R4:W1:Y:S01]  /*0b10*/  LDG.E R0, desc[UR4][R4.64] ;  /* 0x0000000404007981 */ /* 0x010862000c1e1900 */
[----:B------:R-:W-:-:S04]  /*0b20*/  IADD3 R6, PT, PT, R6, 0x1, RZ ;  /* 0x0000000106067810 */ /* 0x000fc80007ffe0ff */
[----:B------:R-:W-:Y:S02]  /*0b30*/  ISETP.NE.AND P0, PT, R6, RZ, PT ;  /* 0x000000ff0600720c */ /* 0x000fe40003f05270 */
[----:B----4-:R-:W-:-:S04]  /*0b40*/  IADD3 R4, P1, PT, R4, 0x80, RZ ;  /* 0x0000008004047810 */ /* 0x010fc80007f3e0ff */
[----:B------:R-:W-:Y:S01]  /*0b50*/  IADD3.X R5, PT, PT, RZ, R5, RZ, P1, !PT ;  /* 0x00000005ff057210 */ /* 0x000fe20000ffe4ff */
[----:B-123-5:R-:W-:-:S05]  /*0b60*/  FADD R15, R0, R15 ;  /* 0x0000000f000f7221 */ /* 0x02efca0000000000 */
[----:B------:R4:W-:Y:S01]  /*0b70*/  STG.E desc[UR4][R2.64], R15 ;  /* 0x0000000f02007986 */ /* 0x0009e2000c101904 */
[----:B------:R-:W-:Y:S05]  /*0b80*/  @P0 BRA `(.L_x_77) ;  /* 0xfffffffc00e00947 */ /* 0x000fea000383ffff */
[----:B------:R-:W-:Y:S05]  /*0b90*/  EXIT ;  /* 0x000000000000794d */ /* 0x000fea0003800000 */
.L_x_78:
        /* <DEDUP_REMOVED lines=14> */
.L_x_98:


//--------------------- .text._Z20calculate_differencePfS_S_S_S_S_ --------------------------
	.section	.text._Z20calculate_differencePfS_S_S_S_S_,"ax",@progbits
	.align	128
        .global         _Z20calculate_differencePfS_S_S_S_S_
        .type           _Z20calculate_differencePfS_S_S_S_S_,@function
        .size           _Z20calculate_differencePfS_S_S_S_S_,(.L_x_87 - _Z20calculate_differencePfS_S_S_S_S_)
        .other          _Z20calculate_differencePfS_S_S_S_S_,@"STO_CUDA_ENTRY STV_DEFAULT"
_Z20calculate_differencePfS_S_S_S_S_:
.text._Z20calculate_differencePfS_S_S_S_S_:
[----:B------:R-:W-:Y:S01]  /*0000*/  LDC R1, c[0x0][0x37c] ;  /* 0x0000df00ff017b82 */ /* 0x000fe20000000800 */
[----:B------:R-:W0:Y:S01]  /*0010*/  S2R R6, SR_CTAID.X ;  /* 0x0000000000067919 */ /* 0x000e220000002500 */
[----:B------:R-:W0:Y:S06]  /*0020*/  LDCU UR6, c[0x0][0x360] ;  /* 0x00006c00ff0677ac */ /* 0x000e2c0008000800 */
[----:B------:R-:W1:Y:S01]  /*0030*/  LDC.64 R4, c[0x0][0x390] ;  /* 0x0000e400ff047b82 */ /* 0x000e620000000a00 */
[----:B------:R-:W0:Y:S01]  /*0040*/  S2R R7, SR_TID.X ;  /* 0x0000000000077919 */ /* 0x000e220000002100 */
[----:B------:R-:W2:Y:S06]  /*0050*/  LDCU.64 UR4, c[0x0][0x358] ;  /* 0x00006b00ff0477ac */ /* 0x000eac0008000a00 */
[----:B------:R-:W2:Y:S02]  /*0060*/  LDC.64 R2, c[0x0][0x398] ;  /* 0x0000e600ff027b82 */ /* 0x000ea40000000a00 */
[----:B--2---:R-:W2:Y:S01]  /*0070*/  LDG.E R9, desc[UR4][R2.64] ;  /* 0x0000000402097981 */ /* 0x004ea2000c1e1900 */
[----:B0-----:R-:W-:-:S03]  /*0080*/  IMAD R6, R6, UR6, R7 ;  /* 0x0000000606067c24 */ /* 0x001fc6000f8e0207 */
[----:B------:R-:W3:Y:S02]  /*0090*/  LDG.E R24, desc[UR4][R2.64+0x4] ;  /* 0x0000040402187981 */ /* 0x000ee4000c1e1900 */
[----:B------:R-:W-:Y:S02]  /*00a0*/  SHF.L.U32 R7, R6, 0x5, RZ ;  /* 0x0000000506077819 */ /* 0x000fe400000006ff */
[----:B------:R-:W4:Y:S03]  /*00b0*/  LDG.E R12, desc[UR4][R2.64+0x8] ;  /* 0x00000804020c7981 */ /* 0x000f26000c1e1900 */
[----:B-1----:R-:W-:Y:S01]  /*00c0*/  IMAD.WIDE R4, R7, 0x4, R4 ;  /* 0x0000000407047825 */ /* 0x002fe200078e0204 */
[----:B------:R-:W5:Y:S04]  /*00d0*/  LDG.E R22, desc[UR4][R2.64+0xc] ;  /* 0x00000c0402167981 */ /* 0x000f68000c1e1900 */
[----:B------:R-:W2:Y:S04]  /*00e0*/  LDG.E R0, desc[UR4][R4.64] ;  /* 0x0000000404007981 */ /* 0x000ea8000c1e1900 */
[----:B------:R-:W3:Y:S04]  /*00f0*/  LDG.E R27, desc[UR4][R4.64+0x4] ;  /* 0x00000404041b7981 */ /* 0x000ee8000c1e1900 */
[----:B------:R-:W4:Y:S04]  /*0100*/  LDG.E R13, desc[UR4][R4.64+0x8] ;  /* 0x00000804040d7981 */ /* 0x000f28000c1e1900 */
[----:B------:R-:W5:Y:S04]  /*0110*/  LDG.E R25, desc[UR4][R4.64+0xc] ;  /* 0x00000c0404197981 */ /* 0x000f68000c1e1900 */
        /* <DEDUP_REMOVED lines=11> */
[----:B------:R-:W5:Y:S01]  /*01d0*/  LDG.E R17, desc[UR4][R4.64+0x24] ;  /* 0x0000240404117981 */ /* 0x000f62000c1e1900 */
[----:B--2---:R-:W-:-:S03]  /*01e0*/  FFMA R0, R0, R9, RZ ;  /* 0x0000000900007223 */ /* 0x004fc600000000ff */
[----:B------:R-:W2:Y:S01]  /*01f0*/  LDG.E R9, desc[UR4][R4.64+0x28] ;  /* 0x0000280404097981 */ /* 0x000ea2000c1e1900 */
[----:B---3--:R-:W-:-:S03]  /*0200*/  FFMA R24, R27, R24, R0 ;  /* 0x000000181b187223 */ /* 0x008fc60000000000 */
[----:B------:R-:W2:Y:S01]  /*0210*/  LDG.E R0, desc[UR4][R2.64+0x28] ;  /* 0x0000280402007981 */ /* 0x000ea2000c1e1900 */
[----:B----4-:R-:W-:-:S03]  /*0220*/  FFMA R24, R13, R12, R24 ;  /* 0x0000000c0d187223 */ /* 0x010fc60000000018 */
[----:B------:R-:W3:Y:S04]  /*0230*/  LDG.E R12, desc[UR4][R2.64+0x2c] ;  /* 0x00002c04020c7981 */ /* 0x000ee8000c1e1900 */
[----:B------:R-:W3:Y:S01]  /*0240*/  LDG.E R13, desc[UR4][R4.64+0x2c] ;  /* 0x00002c04040d7981 */ /* 0x000ee2000c1e1900 */
[----:B-----5:R-:W-:-:S03]  /*0250*/  FFMA R24, R25, R22, R24 ;  /* 0x0000001619187223 */ /* 0x020fc60000000018 */
[----:B------:R-:W4:Y:S04]  /*0260*/  LDG.E R22, desc[UR4][R2.64+0x30] ;  /* 0x0000300402167981 */ /* 0x000f28000c1e1900 */
[----:B------:R-:W4:Y:S01]  /*0270*/  LDG.E R25, desc[UR4][R4.64+0x30] ;  /* 0x0000300404197981 */ /* 0x000f22000c1e1900 */
[----:B------:R-:W-:-:S03]  /*0280*/  FFMA R24, R23, R20, R24 ;  /* 0x0000001417187223 */ /* 0x000fc60000000018 */
[----:B------:R-:W5:Y:S04]  /*0290*/  LDG.E R20, desc[UR4][R2.64+0x34] ;  /* 0x0000340402147981 */ /* 0x000f68000c1e1900 */
[----:B------:R-:W5:Y:S01]  /*02a0*/  LDG.E R23, desc[UR4][R4.64+0x34] ;  /* 0x0000340404177981 */ /* 0x000f62000c1e1900 */
        /* <DEDUP_REMOVED lines=15> */
[----:B--2---:R-:W-:-:S03]  /*03a0*/  FFMA R24, R9, R0, R24 ;  /* 0x0000000009187223 */ /* 0x004fc60000000018 */
[----:B------:R-:W2:Y:S04]  /*03b0*/  LDG.E R0, desc[UR4][R2.64+0x4c] ;  /* 0x00004c0402007981 */ /* 0x000ea8000c1e1900 */
[----:B------:R-:W2:Y:S01]  /*03c0*/  LDG.E R9, desc[UR4][R4.64+0x4c] ;  /* 0x00004c0404097981 */ /* 0x000ea2000c1e1900 */
[----:B---3--:R-:W-:-:S03]  /*03d0*/  FFMA R24, R13, R12, R24 ;  /* 0x0000000c0d187223 */ /* 0x008fc60000000018 */
[----:B------:R-:W3:Y:S04]  /*03e0*/  LDG.E R13, desc[UR4][R2.64+0x50] ;  /* 0x00005004020d7981 */ /* 0x000ee8000c1e1900 */
[----:B------:R-:W3:Y:S01]  /*03f0*/  LDG.E R12, desc[UR4][R4.64+0x50] ;  /* 0x00005004040c7981 */ /* 0x000ee2000c1e1900 */
[----:B----4-:R-:W-:-:S03]  /*0400*/  FFMA R24, R25, R22, R24 ;  /* 0x0000001619187223 */ /* 0x010fc60000000018 */
[----:B------:R-:W4:Y:S04]  /*0410*/  LDG.E R25, desc[UR4][R2.64+0x54] ;  /* 0x0000540402197981 */ /* 0x000f28000c1e1900 */
[----:B------:R-:W4:Y:S01]  /*0420*/  LDG.E R22, desc[UR4][R4.64+0x54] ;  /* 0x0000540404167981 */ /* 0x000f22000c1e1900 */
[----:B-----5:R-:W-:-:S03]  /*0430*/  FFMA R27, R23, R20, R24 ;  /* 0x00000014171b7223 */ /* 0x020fc60000000018 */
[----:B------:R-:W5:Y:S04]  /*0440*/  LDG.E R23, desc[UR4][R2.64+0x58] ;  /* 0x0000580402177981 */ /* 0x000f68000c1e1900 */
[----:B------:R-:W5:Y:S01]  /*0450*/  LDG.E R20, desc[UR4][R4.64+0x58] ;  /* 0x0000580404147981 */ /* 0x000f62000c1e1900 */
[----:B------:R-:W-:-:S04]  /*0460*/  FFMA R21, R18, R21, R27 ;  /* 0x0000001512157223 */ /* 0x000fc8000000001b */
[----:B------:R-:W-:Y:S02]  /*0470*/  FFMA R18, R16, R19, R21 ;  /* 0x0000001310127223 */ /* 0x000fe40000000015 */
        /* <DEDUP_REMOVED lines=8> */
[----:B------:R-:W-:Y:S02]  /*0500*/  FFMA R24, R14, R17, R11 ;  /* 0x000000110e187223 */ /* 0x000fe4000000000b */
[----:B------:R-:W0:Y:S01]  /*0510*/  LDC.64 R10, c[0x0][0x3a0] ;  /* 0x0000e800ff0a7b82 */ /* 0x000e220000000a00 */
[----:B------:R-:W5:Y:S04]  /*0520*/  LDG.E R17, desc[UR4][R2.64+0x68] ;  /* 0x0000680402117981 */ /* 0x000f68000c1e1900 */
[----:B------:R-:W5:Y:S04]  /*0530*/  LDG.E R14, desc[UR4][R4.64+0x68] ;  /* 0x00006804040e7981 */ /* 0x000f68000c1e1900 */
[----:B0-----:R-:W5:Y:S01]  /*0540*/  LDG.E R10, desc[UR4][R10.64] ;  /* 0x000000040a0a7981 */ /* 0x001f62000c1e1900 */
        /* <DEDUP_REMOVED lines=11> */
[----:B------:R-:W5:Y:S04]  /*0600*/  LDG.E R20, desc[UR4][R4.64+0x78] ;  /* 0x0000780404147981 */ /* 0x000f68000c1e1900 */
[----:B------:R0:W5:Y:S04]  /*0610*/  LDG.E R27, desc[UR4][R2.64+0x7c] ;  /* 0x00007c04021b7981 */ /* 0x000168000c1e1900 */
[----:B------:R-:W5:Y:S01]  /*0620*/  LDG.E R24, desc[UR4][R4.64+0x7c] ;  /* 0x00007c0404187981 */ /* 0x000f62000c1e1900 */
[----:B------:R-:W-:-:S04]  /*0630*/  FFMA R16, R19, R16, R26 ;  /* 0x0000001013107223 */ /* 0x000fc8000000001a */
[----:B------:R-:W-:-:S04]  /*0640*/  FFMA R21, R21, R18, R16 ;  /* 0x0000001215157223 */ /* 0x000fc80000000010 */
[----:B------:R-:W-:-:S04]  /*0650*/  FFMA R15, R8, R15, R21 ;  /* 0x0000000f080f7223 */ /* 0x000fc80000000015 */
[----:B------:R-:W-:Y:S01]  /*0660*/  FFMA R15, R14, R17, R15 ;  /* 0x000000110e0f7223 */ /* 0x000fe2000000000f */
[----:B0-----:R-:W-:Y:S01]  /*0670*/  HFMA2 R3, -RZ, RZ, 0.96630859375, -0.0022525787353515625 ;  /* 0x3bbb989dff037431 */ /* 0x001fe200000001ff */
[----:B------:R-:W-:Y:S02]  /*0680*/  BSSY.RECONVERGENT B0, `(.L_x_79) ;  /* 0x000001c000007945 */ /* 0x000fe40003800200 */
[----:B--2---:R-:W-:-:S04]  /*0690*/  FFMA R9, R0, R9, R15 ;  /* 0x0000000900097223 */ /* 0x004fc8000000000f */
[----:B---3--:R-:W-:-:S04]  /*06a0*/  FFMA R12, R12, R13, R9 ;  /* 0x0000000d0c0c7223 */ /* 0x008fc80000000009 */
[----:B----4-:R-:W-:-:S04]  /*06b0*/  FFMA R25, R25, R22, R12 ;  /* 0x0000001619197223 */ /* 0x010fc8000000000c */
[----:B-----5:R-:W-:Y:S01]  /*06c0*/  FFMA R23, R20, R23, R25 ;  /* 0x0000001714177223 */ /* 0x020fe20000000019 */
[----:B------:R-:W-:-:S03]  /*06d0*/  MOV R9, 0x437c0000 ;  /* 0x437c000000097802 */ /* 0x000fc60000000f00 */
[----:B------:R-:W-:-:S04]  /*06e0*/  FFMA R23, R24, R27, R23 ;  /* 0x0000001b18177223 */ /* 0x000fc80000000017 */
[----:B------:R-:W-:-:S04]  /*06f0*/  FADD R10, R10, R23 ;  /* 0x000000170a0a7221 */ /* 0x000fc80000000000 */
[----:B------:R-:W-:-:S04]  /*0700*/  FFMA.SAT R0, R10, R3, 0.5 ;  /* 0x3f0000000a007423 */ /* 0x000fc80000002003 */
[----:B------:R-:W-:-:S04]  /*0710*/  FFMA.RM R0, R0, R9, 12582913 ;  /* 0x4b40000100007423 */ /* 0x000fc80000004009 */
[----:B------:R-:W-:-:S04]  /*0720*/  FADD R3, R0, -12583039 ;  /* 0xcb40007f00037421 */ /* 0x000fc80000000000 */
[----:B------:R-:W-:-:S04]  /*0730*/  FFMA R3, R10, 1.4426950216293334961, -R3 ;  /* 0x3fb8aa3b0a037823 */ /* 0x000fc80000000803 */
[----:B------:R-:W-:-:S06]  /*0740*/  FFMA R3, R10, 1.925963033500011079e-08, R3 ;  /* 0x32a570600a037823 */ /* 0x000fcc0000000003 */
[----:B------:R-:W0:Y:S01]  /*0750*/  MUFU.EX2 R3, R3 ;  /* 0x0000000300037308 */ /* 0x000e220000000800 */
[----:B------:R-:W-:-:S05]  /*0760*/  SHF.L.U32 R0, R0, 0x17, RZ ;  /* 0x0000001700007819 */ /* 0x000fca00000006ff */
[----:B0-----:R-:W-:-:S05]  /*0770*/  FFMA R0, R0, R3, 1 ;  /* 0x3f80000000007423 */ /* 0x001fca0000000003 */
[----:B------:R-:W-:-:S04]  /*0780*/  IADD3 R2, PT, PT, R0, 0x1800000, RZ ;  /* 0x0180000000027810 */ /* 0x000fc80007ffe0ff */
[----:B------:R-:W-:-:S04]  /*0790*/  LOP3.LUT R2, R2, 0x7f800000, RZ, 0xc0, !PT ;  /* 0x7f80000002027812 */ /* 0x000fc800078ec0ff */
[----:B------:R-:W-:-:S13]  /*07a0*/  ISETP.GT.U32.AND P0, PT, R2, 0x1ffffff, PT ;  /* 0x01ffffff0200780c */ /* 0x000fda0003f04070 */
[----:B------:R-:W-:Y:S05]  /*07b0*/  @P0 BRA `(.L_x_80) ;  /* 0x0000000000100947 */ /* 0x000fea0003800000 */
[----:B------:R-:W-:-:S07]  /*07c0*/  MOV R8, 0x7e0 ;  /* 0x000007e000087802 */ /* 0x000fce0000000f00 */
[----:B------:R-:W-:Y:S05]  /*07d0*/  CALL.REL.NOINC `($__internal_0_$__cuda_sm20_rcp_rn_f32_slowpath) ;  /* 0x0000000c00cc7944 */ /* 0x000fea0003c00000 */
[----:B------:R-:W-:Y:S01]  /*07e0*/  MOV R10, R3 ;  /* 0x00000003000a7202 */ /* 0x000fe20000000f00 */
[----:B------:R-:W-:Y:S06]  /*07f0*/  BRA `(.L_x_81) ;  /* 0x0000000000107947 */ /* 0x000fec0003800000 */
.L_x_80:
[----:B------:R-:W0:Y:S02]  /*0800*/  MUFU.RCP R3, R0 ;  /* 0x0000000000037308 */ /* 0x000e240000001000 */
[----:B0-----:R-:W-:-:S04]  /*0810*/  FFMA R2, R0, R3, -1 ;  /* 0xbf80000000027423 */ /* 0x001fc80000000003 */
[----:B------:R-:W-:-:S04]  /*0820*/  FADD.FTZ R2, -R2, -RZ ;  /* 0x800000ff02027221 */ /* 0x000fc80000010100 */
[----:B------:R-:W-:-:S07]  /*0830*/  FFMA R10, R3, R2, R3 ;  /* 0x00000002030a7223 */ /* 0x000fce0000000003 */
.L_x_81:
[----:B------:R-:W-:Y:S05]  /*0840*/  BSYNC.RECONVERGENT B0 ;  /* 0x0000000000007941 */ /* 0x000fea0003800200 */
.L_x_79:
[----:B------:R-:W0:Y:S08]  /*0850*/  LDC.64 R8, c[0x0][0x3a8] ;  /* 0x0000ea00ff087b82 */ /* 0x000e300000000a00 */
[----:B------:R-:W1:Y:S08]  /*0860*/  LDC.64 R2, c[0x0][0x388] ;  /* 0x0000e200ff027b82 */ /* 0x000e700000000a00 */
[----:B------:R-:W2:Y:S01]  /*0870*/  LDC.64 R12, c[0x0][0x380] ;  /* 0x0000e000ff0c7b82 */ /* 0x000ea20000000a00 */
[----:B0-----:R-:W-:-:S06]  /*0880*/  IMAD.WIDE R8, R6, 0x4, R8 ;  /* 0x0000000406087825 */ /* 0x001fcc00078e0208 */
[----:B------:R-:W3:Y:S01]  /*0890*/  LDG.E R9, desc[UR4][R8.64] ;  /* 0x0000000408097981 */ /* 0x000ee2000c1e1900 */
[----:B-1----:R-:W-:-:S04]  /*08a0*/  IMAD.WIDE R2, R6, 0x4, R2 ;  /* 0x0000000406027825 */ /* 0x002fc800078e0202 */
[----:B---3--:R-:W-:-:S04]  /*08b0*/  FADD R10, R9, R10 ;  /* 0x0000000a090a7221 */ /* 0x008fc80000000000 */
[----:B------:R-:W-:-:S05]  /*08c0*/  FADD R15, R10, -1 ;  /* 0xbf8000000a0f7421 */ /* 0x000fca0000000000 */
[----:B------:R-:W-:Y:S04]  /*08d0*/  STG.E desc[UR4][R2.64], R15 ;  /* 0x0000000f02007986 */ /* 0x000fe8000c101904 */
[----:B------:R-:W3:Y:S01]  /*08e0*/  LDG.E R0, desc[UR4][R4.64] ;  /* 0x0000000404007981 */ /* 0x000ee2000c1e1900 */
[----:B------:R-:W-:Y:S01]  /*08f0*/  UMOV UR6, 0xeb1c432d ;  /* 0xeb1c432d00067882 */ /* 0x000fe20000000000 */
[----:B------:R-:W-:Y:S01]  /*0900*/  UMOV UR7, 0x3f1a36e2 ;  /* 0x3f1a36e200077882 */ /* 0x000fe20000000000 */
[----:B--2---:R-:W-:-:S04]  /*0910*/  IMAD.WIDE R6, R7, 0x4, R12 ;  /* 0x0000000407067825 */ /* 0x004fc800078e020c */
[----:B---3--:R-:W-:-:S04]  /*0920*/  FMUL R0, R15, R0 ;  /* 0x000000000f007220 */ /* 0x008fc80000400000 */
[----:B------:R-:W0:Y:S02]  /*0930*/  F2F.F64.F32 R10, R0 ;  /* 0x00000000000a7310 */ /* 0x000e240000201800 */
[----:B0-----:R-:W-:-:S10]  /*0940*/  DMUL R10, R10, UR6 ;  /* 0x000000060a0a7c28 */ /* 0x001fd40008000000 */
[----:B------:R-:W0:Y:S02]  /*0950*/  F2F.F32.F64 R11, R10 ;  /* 0x0000000a000b7310 */ /* 0x000e240000301000 */
[----:B0-----:R0:W-:Y:S04]  /*0960*/  STG.E desc[UR4][R6.64], R11 ;  /* 0x0000000b06007986 */ /* 0x0011e8000c101904 */
[----:B------:R-:W2:Y:S04]  /*0970*/  LDG.E R8, desc[UR4][R4.64+0x4] ;  /* 0x0000040404087981 */ /* 0x000ea8000c1e1900 */
[----:B------:R-:W2:Y:S02]  /*0980*/  LDG.E R9, desc[UR4][R2.64] ;  /* 0x0000000402097981 */ /* 0x000ea4000c1e1900 */
[----:B--2---:R-:W-:-:S04]  /*0990*/  FMUL R12, R8, R9 ;  /* 0x00000009080c7220 */ /* 0x004fc80000400000 */
[----:B------:R-:W1:Y:S02]  /*09a0*/  F2F.F64.F32 R8, R12 ;  /* 0x0000000c00087310 */ /* 0x000e640000201800 */
[----:B-1----:R-:W-:-:S10]  /*09b0*/  DMUL R8, R8, UR6 ;  /* 0x0000000608087c28 */ /* 0x002fd40008000000 */
[----:B------:R-:W1:Y:S02]  /*09c0*/  F2F.F32.F64 R9, R8 ;  /* 0x0000000800097310 */ /* 0x000e640000301000 */
[----:B-1----:R1:W-:Y:S04]  /*09d0*/  STG.E desc[UR4][R6.64+0x4], R9 ;  /* 0x0000040906007986 */ /* 0x0023e8000c101904 */
[----:B------:R-:W2:Y:S04]  /*09e0*/  LDG.E R0, desc[UR4][R4.64+0x8] ;  /* 0x0000080404007981 */ /* 0x000ea8000c1e1900 */
[----:B------:R-:W2:Y:S02]  /*09f0*/  LDG.E R13, desc[UR4][R2.64] ;  /* 0x00000004020d7981 */ /* 0x000ea4000c1e1900 */
[----:B--2---:R-:W-:-:S04]  /*0a00*/  FMUL R0, R0, R13 ;  /* 0x0000000d00007220 */ /* 0x004fc80000400000 */
[----:B0-----:R-:W0:Y:S02]  /*0a10*/  F2F.F64.F32 R10, R0 ;  /* 0x00000000000a7310 */ /* 0x001e240000201800 */
[----:B0-----:R-:W-:-:S10]  /*0a20*/  DMUL R10, R10, UR6 ;  /* 0x000000060a0a7c28 */ /* 0x001fd40008000000 */
[----:B------:R-:W0:Y:S02]  /*0a30*/  F2F.F32.F64 R11, R10 ;  /* 0x0000000a000b7310 */ /* 0x000e240000301000 */
[----:B0-----:R0:W-:Y:S04]  /*0a40*/  STG.E desc[UR4][R6.64+0x8], R11 ;  /* 0x0000080b06007986 */ /* 0x0011e8000c101904 */
[----:B------:R-:W2:Y:S04]  /*0a50*/  LDG.E R12, desc[UR4][R4.64+0xc] ;  /* 0x00000c04040c7981 */ /* 0x000ea8000c1e1900 */
[----:B------:R-:W2:Y:S02]  /*0a60*/  LDG.E R13, desc[UR4][R2.64] ;  /* 0x00000004020d7981 */ /* 0x000ea4000c1e1900 */
[----:B--2---:R-:W-:-:S04]  /*0a70*/  FMUL R12, R12, R13 ;  /* 0x0000000d0c0c7220 */ /* 0x004fc80000400000 */
[----:B-1----:R-:W1:Y:S02]  /*0a80*/  F2F.F64.F32 R8, R12 ;  /* 0x0000000c00087310 */ /* 0x002e640000201800 */
        /* <DEDUP_REMOVED lines=191> */
[----:B0-----:R-:W-:Y:S04]  /*1680*/  STG.E desc[UR4][R6.64+0x78], R11 ;  /* 0x0000780b06007986 */ /* 0x001fe8000c101904 */
[----:B------:R-:W2:Y:S04]  /*1690*/  LDG.E R12, desc[UR4][R4.64+0x7c] ;  /* 0x00007c04040c7981 */ /* 0x000ea8000c1e1900 */
[----:B------:R-:W2:Y:S02]  /*16a0*/  LDG.E R13, desc[UR4][R2.64] ;  /* 0x00000004020d7981 */ /* 0x000ea4000c1e1900 */
[----:B--2---:R-:W-:-:S04]  /*16b0*/  FMUL R12, R12, R13 ;  /* 0x0000000d0c0c7220 */ /* 0x004fc80000400000 */
[----:B-1----:R-:W0:Y:S02]  /*16c0*/  F2F.F64.F32 R8, R12 ;  /* 0x0000000c00087310 */ /* 0x002e240000201800 */
[----:B0-----:R-:W-:-:S10]  /*16d0*/  DMUL R8, R8, UR6 ;  /* 0x0000000608087c28 */ /* 0x001fd40008000000 */
[----:B------:R-:W0:Y:S02]  /*16e0*/  F2F.F32.F64 R9, R8 ;  /* 0x0000000800097310 */ /* 0x000e240000301000 */
[----:B0-----:R-:W-:Y:S01]  /*16f0*/  STG.E desc[UR4][R6.64+0x7c], R9 ;  /* 0x00007c0906007986 */ /* 0x001fe2000c101904 */
[----:B------:R-:W-:Y:S05]  /*1700*/  EXIT ;  /* 0x000000000000794d */ /* 0x000fea0003800000 */
        .weak           $__internal_0_$__cuda_sm20_rcp_rn_f32_slowpath
        .type           $__internal_0_$__cuda_sm20_rcp_rn_f32_slowpath,@function
        .size           $__internal_0_$__cuda_sm20_rcp_rn_f32_slowpath,(.L_x_87 - $__internal_0_$__cuda_sm20_rcp_rn_f32_slowpath)
$__internal_0_$__cuda_sm20_rcp_rn_f32_slowpath:
[----:B------:R-:W-:Y:S01]  /*1710*/  SHF.L.U32 R2, R0, 0x1, RZ ;  /* 0x0000000100027819 */ /* 0x000fe200000006ff */
[----:B------:R-:W-:Y:S03]  /*1720*/  BSSY.RECONVERGENT B1, `(.L_x_82) ;  /* 0x0000030000017945 */ /* 0x000fe60003800200 */
[----:B------:R-:W-:-:S04]  /*1730*/  SHF.R.U32.HI R2, RZ, 0x18, R2 ;  /* 0x00000018ff027819 */ /* 0x000fc80000011602 */
[----:B------:R-:W-:-:S13]  /*1740*/  ISETP.NE.U32.AND P0, PT, R2, RZ, PT ;  /* 0x000000ff0200720c */ /* 0x000fda0003f05070 */
[----:B------:R-:W-:Y:S05]  /*1750*/  @P0 BRA `(.L_x_83) ;  /* 0x0000000000280947 */ /* 0x000fea0003800000 */
[----:B------:R-:W-:-:S04]  /*1760*/  SHF.L.U32 R2, R0, 0x1, RZ ;  /* 0x0000000100027819 */ /* 0x000fc800000006ff */
[----:B------:R-:W-:-:S13]  /*1770*/  ISETP.NE.AND P0, PT, R2, RZ, PT ;  /* 0x000000ff0200720c */ /* 0x000fda0003f05270 */
[----:B------:R-:W-:Y:S01]  /*1780*/  @P0 FFMA R9, R0, 1.84467440737095516160e+19, RZ ;  /* 0x5f80000000090823 */ /* 0x000fe200000000ff */
[----:B------:R-:W-:Y:S08]  /*1790*/  @!P0 MUFU.RCP R3, R0 ;  /* 0x0000000000038308 */ /* 0x000ff00000001000 */
[----:B------:R-:W0:Y:S02]  /*17a0*/  @P0 MUFU.RCP R2, R9 ;  /* 0x0000000900020308 */ /* 0x000e240000001000 */
[----:B0-----:R-:W-:-:S04]  /*17b0*/  @P0 FFMA R10, R9, R2, -1 ;  /* 0xbf800000090a0423 */ /* 0x001fc80000000002 */
[----:B------:R-:W-:-:S04]  /*17c0*/  @P0 FADD.FTZ R11, -R10, -RZ ;  /* 0x800000ff0a0b0221 */ /* 0x000fc80000010100 */
[----:B------:R-:W-:-:S04]  /*17d0*/  @P0 FFMA R2, R2, R11, R2 ;  /* 0x0000000b02020223 */ /* 0x000fc80000000002 */
[----:B------:R-:W-:Y:S01]  /*17e0*/  @P0 FFMA R3, R2, 1.84467440737095516160e+19, RZ ;  /* 0x5f80000002030823 */ /* 0x000fe200000000ff */
[----:B------:R-:W-:Y:S06]  /*17f0*/  BRA `(.L_x_84) ;  /* 0x0000000000887947 */ /* 0x000fec0003800000 */
.L_x_83:
[----:B------:R-:W-:-:S04]  /*1800*/  IADD3 R3, PT, PT, R2, -0xfd, RZ ;  /* 0xffffff0302037810 */ /* 0x000fc80007ffe0ff */
[----:B------:R-:W-:-:S13]  /*1810*/  ISETP.GT.U32.AND P0, PT, R3, 0x1, PT ;  /* 0x000000010300780c */ /* 0x000fda0003f04070 */
[----:B------:R-:W-:Y:S05]  /*1820*/  @P0 BRA `(.L_x_85) ;  /* 0x0000000000780947 */ /* 0x000fea0003800000 */
[----:B------:R-:W-:Y:S02]  /*1830*/  LOP3.LUT R9, R0, 0x7fffff, RZ, 0xc0, !PT ;  /* 0x007fffff00097812 */ /* 0x000fe400078ec0ff */
[----:B------:R-:W-:Y:S02]  /*1840*/  MOV R14, 0x3 ;  /* 0x00000003000e7802 */ /* 0x000fe40000000f00 */
[----:B------:R-:W-:Y:S02]  /*1850*/  LOP3.LUT R9, R9, 0x3f800000, RZ, 0xfc, !PT ;  /* 0x3f80000009097812 */ /* 0x000fe400078efcff */
[----:B------:R-:W-:Y:S02]  /*1860*/  SHF.L.U32 R13, R14, R3, RZ ;  /* 0x000000030e0d7219 */ /* 0x000fe400000006ff */
[----:B------:R-:W0:Y:S02]  /*1870*/  MUFU.RCP R10, R9 ;  /* 0x00000009000a7308 */ /* 0x000e240000001000 */
[----:B0-----:R-:W-:-:S04]  /*1880*/  FFMA R11, R9, R10, -1 ;  /* 0xbf800000090b7423 */ /* 0x001fc8000000000a */
[----:B------:R-:W-:-:S04]  /*1890*/  FADD.FTZ R11, -R11, -RZ ;  /* 0x800000ff0b0b7221 */ /* 0x000fc80000010100 */
[CCC-:B------:R-:W-:Y:S01]  /*18a0*/  FFMA.RM R12, R10.reuse, R11.reuse, R10.reuse ;  /* 0x0000000b0a0c7223 */ /* 0x1c0fe2000000400a */
[----:B------:R-:W-:-:S04]  /*18b0*/  FFMA.RP R11, R10, R11, R10 ;  /* 0x0000000b0a0b7223 */ /* 0x000fc8000000800a */
[C---:B------:R-:W-:Y:S02]  /*18c0*/  LOP3.LUT R10, R12.reuse, 0x7fffff, RZ, 0xc0, !PT ;  /* 0x007fffff0c0a7812 */ /* 0x040fe400078ec0ff */
[----:B------:R-:W-:Y:S02]  /*18d0*/  FSETP.NEU.FTZ.AND P0, PT, R12, R11, PT ;  /* 0x0000000b0c00720b */ /* 0x000fe40003f1d000 */
[----:B------:R-:W-:Y:S02]  /*18e0*/  LOP3.LUT R10, R10, 0x800000, RZ, 0xfc, !PT ;  /* 0x008000000a0a7812 */ /* 0x000fe400078efcff */
[----:B------:R-:W-:Y:S02]  /*18f0*/  SEL R11, RZ, 0xffffffff, !P0 ;  /* 0xffffffffff0b7807 */ /* 0x000fe40004000000 */
[----:B------:R-:W-:Y:S02]  /*1900*/  LOP3.LUT R12, R13, R10, RZ, 0xc0, !PT ;  /* 0x0000000a0d0c7212 */ /* 0x000fe400078ec0ff */
[----:B------:R-:W-:-:S02]  /*1910*/  IADD3 R11, PT, PT, -R11, RZ, RZ ;  /* 0x000000ff0b0b7210 */ /* 0x000fc40007ffe1ff */
[-C--:B------:R-:W-:Y:S02]  /*1920*/  SHF.R.U32.HI R12, RZ, R3.reuse, R12 ;  /* 0x00000003ff0c7219 */ /* 0x080fe4000001160c */
[----:B------:R-:W-:Y:S02]  /*1930*/  LOP3.LUT P1, RZ, R11, R3, R10, 0xf8, !PT ;  /* 0x000000030bff7212 */ /* 0x000fe4000782f80a */
[C---:B------:R-:W-:Y:S02]  /*1940*/  LOP3.LUT P0, RZ, R12.reuse, 0x1, RZ, 0xc0, !PT ;  /* 0x000000010cff7812 */ /* 0x040fe4000780c0ff */
[----:B------:R-:W-:-:S04]  /*1950*/  LOP3.LUT P2, RZ, R12, 0x2, RZ, 0xc0, !PT ;  /* 0x000000020cff7812 */ /* 0x000fc8000784c0ff */
[----:B------:R-:W-:Y:S02]  /*1960*/  PLOP3.LUT P0, PT, P0, P1, P2, 0xe0, 0x0 ;  /* 0x000000000000781c */ /* 0x000fe40000703c20 */
[----:B------:R-:W-:Y:S02]  /*1970*/  LOP3.LUT P1, RZ, R0, 0x7fffff, RZ, 0xc0, !PT ;  /* 0x007fffff00ff7812 */ /* 0x000fe4000782c0ff */
[----:B------:R-:W-:-:S04]  /*1980*/  SEL R3, RZ, 0x1, !P0 ;  /* 0x00000001ff037807 */ /* 0x000fc80004000000 */
[----:B------:R-:W-:-:S04]  /*1990*/  IADD3 R3, PT, PT, -R3, RZ, RZ ;  /* 0x000000ff03037210 */ /* 0x000fc80007ffe1ff */
[----:B------:R-:W-:Y:S02]  /*19a0*/  ISETP.GE.AND P0, PT, R3, RZ, PT ;  /* 0x000000ff0300720c */ /* 0x000fe40003f06270 */
[----:B------:R-:W-:-:S04]  /*19b0*/  IADD3 R3, PT, PT, R2, -0xfc, RZ ;  /* 0xffffff0402037810 */ /* 0x000fc80007ffe0ff */
[----:B------:R-:W-:-:S07]  /*19c0*/  SHF.R.U32.HI R3, RZ, R3, R10 ;  /* 0x00000003ff037219 */ /* 0x000fce000001160a */
[----:B------:R-:W-:-:S04]  /*19d0*/  @!P0 IADD3 R3, PT, PT, R3, 0x1, RZ ;  /* 0x0000000103038810 */ /* 0x000fc80007ffe0ff */
[----:B------:R-:W-:-:S04]  /*19e0*/  @!P1 SHF.L.U32 R3, R3, 0x1, RZ ;  /* 0x0000000103039819 */ /* 0x000fc800000006ff */
[----:B------:R-:W-:Y:S01]  /*19f0*/  LOP3.LUT R3, R3, 0x80000000, R0, 0xf8, !PT ;  /* 0x8000000003037812 */ /* 0x000fe200078ef800 */
[----:B------:R-:W-:Y:S06]  /*1a00*/  BRA `(.L_x_84) ;  /* 0x0000000000047947 */ /* 0x000fec0003800000 */
.L_x_85:
[----:B------:R0:W1:Y:S02]  /*1a10*/  MUFU.RCP R3, R0 ;  /* 0x0000000000037308 */ /* 0x0000640000001000 */
.L_x_84:
[----:B------:R-:W-:Y:S05]  /*1a20*/  BSYNC.RECONVERGENT B1 ;  /* 0x0000000000017941 */ /* 0x000fea0003800200 */
.L_x_82:
[----:B------:R-:W-:-:S04]  /*1a30*/  HFMA2 R9, -RZ, RZ, 0, 0 ;  /* 0x00000000ff097431 */ /* 0x000fc800000001ff */
[----:B01----:R-:W-:Y:S05]  /*1a40*/  RET.REL.NODEC R8 `(_Z20calculate_differencePfS_S_S_S_S_) ;  /* 0xffffffe4086c7950 */ /* 0x003fea0003c3ffff */
.L_x_86:
        /* <DEDUP_REMOVED lines=11> */
.L_x_87:


//--------------------- .nv.shared.reserved.0     --------------------------
	.section	.nv.shared.reserved.0,"aw",@nobits
	.weak		__nv_reservedSMEM_offset_0_alias
	.size		__nv_reservedSMEM_offset_0_alias, 0, 64
	.other		__nv_reservedSMEM_offset_0_alias,@"STO_CUDA_RESERVED_SHARED STV_DEFAULT"
__nv_reservedSMEM_offset_0_alias:
	.zero		0
	.zero		64


//--------------------- .nv.global                --------------------------
	.section	.nv.global,"aw",@nobits
.nv.global:
	.type		_ZN34_INTERNAL_def844d7_4_k_cu_e452a0da6thrust24THRUST_300001_SM_1000_NS3seqE,@object
	.size		_ZN34_INTERNAL_def844d7_4_k_cu_e452a0da6thrust24THRUST_300001_SM_1000_NS3seqE,(_ZN34_INTERNAL_def844d7_4_k_cu_e452a0da4cuda3std3__48in_placeE - _ZN34_INTERNAL_def844d7_4_k_cu_e452a0da6thrust24THRUST_300001_SM_1000_NS3seqE)
_ZN34_INTERNAL_def844d7_4_k_cu_e452a0da6thrust24THRUST_300001_SM_1000_NS3seqE:
	.zero		1
	.type		_ZN34_INTERNAL_def844d7_4_k_cu_e452a0da4cuda3std3__48in_placeE,@object
	.size		_ZN34_INTERNAL_def844d7_4_k_cu_e452a0da4cuda3std3__48in_placeE,(_ZN34_INTERNAL_def844d7_4_k_cu_e452a0da4cuda3std6ranges3__45__cpo4sizeE - _ZN34_INTERNAL_def844d7_4_k_cu_e452a0da4cuda3std3__48in_placeE)
_ZN34_INTERNAL_def844d7_4_k_cu_e452a0da4cuda3std3__48in_placeE:
	.zero		1
	.type		_ZN34_INTERNAL_def844d7_4_k_cu_e452a0da4cuda3std6ranges3__45__cpo4sizeE,@object
	.size		_ZN34_INTERNAL_def844d7_4_k_cu_e452a0da4cuda3std6ranges3__45__cpo4sizeE,(_ZN34_INTERNAL_def844d7_4_k_cu_e452a0da6thrust24THRUST_300001_SM_1000_NS12placeholders2_3E - _ZN34_INTERNAL_def844d7_4_k_cu_e452a0da4cuda3std6ranges3__45__cpo4sizeE)
_ZN34_INTERNAL_def844d7_4_k_cu_e452a0da4cuda3std6ranges3__45__cpo4sizeE:
	.zero		1
	.type		_ZN34_INTERNAL_def844d7_4_k_cu_e452a0da6thrust24THRUST_300001_SM_1000_NS12placeholders2_3E,@object
	.size		_ZN34_INTERNAL_def844d7_4_k_cu_e452a0da6thrust24THRUST_300001_SM_1000_NS12placeholders2_3E,(_ZN34_INTERNAL_def844d7_4_k_cu_e452a0da4cuda3std3__45__cpo6cbeginE - _ZN34_INTERNAL_def844d7_4_k_cu_e452a0da6thrust24THRUST_300001_SM_1000_NS12placeholders2_3E)
_ZN34_INTERNAL_def844d7_4_k_cu_e452a0da6thrust24THRUST_300001_SM_1000_NS12placeholders2_3E:
	.zero		1
	.type		_ZN34_INTERNAL_def844d7_4_k_cu_e452a0da4cuda3std3__45__cpo6cbeginE,@object
	.size		_ZN34_INTERNAL_def844d7_4_k_cu_e452a0da4cuda3std3__45__cpo6cbeginE,(_ZN34_INTERNAL_def844d7_4_k_cu_e452a0da4cuda3std6ranges3__45__cpo6cbeginE - _ZN34_INTERNAL_def844d7_4_k_cu_e452a0da4cuda3std3__45__cpo6cbeginE)
_ZN34_INTERNAL_def844d7_4_k_cu_e452a0da4cuda3std3__45__cpo6cbeginE:
	.zero		1
	.type		_ZN34_INTERNAL_def844d7_4_k_cu_e452a0da4cuda3std6ranges3__45__cpo6cbeginE,@object
	.size		_ZN34_INTERNAL_def844d7_4_k_cu_e452a0da4cuda3std6ranges3__45__cpo6cbeginE,(_ZN34_INTERNAL_def844d7_4_k_cu_e452a0da6thrust24THRUST_300001_SM_1000_NS12placeholders2_7E - _ZN34_INTERNAL_def844d7_4_k_cu_e452a0da4cuda3std6ranges3__45__cpo6cbeginE)
_ZN34_INTERNAL_def844d7_4_k_cu_e452a0da4cuda3std6ranges3__45__cpo6cbeginE:
	.zero		1
	.type		_ZN34_INTERNAL_def844d7_4_k_cu_e452a0da6thrust24THRUST_300001_SM_1000_NS12placeholders2_7E,@object
	.size		_ZN34_INTERNAL_def844d7_4_k_cu_e452a0da6thrust24THRUST_300001_SM_1000_NS12placeholders2_7E,(_ZN34_INTERNAL_def844d7_4_k_cu_e452a0da4cuda3std3__45__cpo7crbeginE - _ZN34_INTERNAL_def844d7_4_k_cu_e452a0da6thrust24THRUST_300001_SM_1000_NS12placeholders2_7E)
_ZN34_INTERNAL_def844d7_4_k_cu_e452a0da6thrust24THRUST_300001_SM_1000_NS12placeholders2_7E:
	.zero		1
	.type		_ZN34_INTERNAL_def844d7_4_k_cu_e452a0da4cuda3std3__45__cpo7crbeginE,@object
	.size		_ZN34_INTERNAL_def844d7_4_k_cu_e452a0da4cuda3std3__45__cpo7crbeginE,(_ZN34_INTERNAL_def844d7_4_k_cu_e452a0da4cuda3std6ranges3__45__cpo4nextE - _ZN34_INTERNAL_def844d7_4_k_cu_e452a0da4cuda3std3__45__cpo7crbeginE)
_ZN34_INTERNAL_def844d7_4_k_cu_e452a0da4cuda3std3__45__cpo7crbeginE:
	.zero		1
	.type		_ZN34_INTERNAL_def844d7_4_k_cu_e452a0da4cuda3std6ranges3__45__cpo4nextE,@object
	.size		_ZN34_INTERNAL_def844d7_4_k_cu_e452a0da4cuda3std6ranges3__45__cpo4nextE,(_ZN34_INTERNAL_def844d7_4_k_cu_e452a0da4cuda3std6ranges3__45__cpo4swapE - _ZN34_INTERNAL_def844d7_4_k_cu_e452a0da4cuda3std6ranges3__45__cpo4nextE)
_ZN34_INTERNAL_def844d7_4_k_cu_e452a0da4cuda3std6ranges3__45__cpo4nextE:
	.zero		1
	.type		_ZN34_INTERNAL_def844d7_4_k_cu_e452a0da4cuda3std6ranges3__45__cpo4swapE,@object
	.size		_ZN34_INTERNAL_def844d7_4_k_cu_e452a0da4cuda3std6ranges3__45__cpo4swapE,(_ZN34_INTERNAL_def844d7_4_k_cu_e452a0da6thrust24THRUST_300001_SM_1000_NS8cuda_cub10par_nosyncE - _ZN34_INTERNAL_def844d7_4_k_cu_e452a0da4cuda3std6ranges3__45__cpo4swapE)
_ZN34_INTERNAL_def844d7_4_k_cu_e452a0da4cuda3std6ranges3__45__cpo4swapE:
	.zero		1
	.type		_ZN34_INTERNAL_def844d7_4_k_cu_e452a0da6thrust24THRUST_300001_SM_1000_NS8cuda_cub10par_nosyncE,@object
	.size		_ZN34_INTERNAL_def844d7_4_k_cu_e452a0da6thrust24THRUST_300001_SM_1000_NS8cuda_cub10par_nosyncE,(_ZN34_INTERNAL_def844d7_4_k_cu_e452a0da6thrust24THRUST_300001_SM_1000_NS12placeholders2_9E - _ZN34_INTERNAL_def844d7_4_k_cu_e452a0da6thrust24THRUST_300001_SM_1000_NS8cuda_cub10par_nosyncE)
_ZN34_INTERNAL_def844d7_4_k_cu_e452a0da6thrust24THRUST_300001_SM_1000_NS8cuda_cub10par_nosyncE:
	.zero		1
	.type		_ZN34_INTERNAL_def844d7_4_k_cu_e452a0da6thrust24THRUST_300001_SM_1000_NS12placeholders2_9E,@object
	.size		_ZN34_INTERNAL_def844d7_4_k_cu_e452a0da6thrust24THRUST_300001_SM_1000_NS12placeholders2_9E,(_ZN34_INTERNAL_def844d7_4_k_cu_e452a0da4cuda3std3__436_GLOBAL__N__def844d7_4_k_cu_e452a0da6ignoreE - _ZN34_INTERNAL_def844d7_4_k_cu_e452a0da6thrust24THRUST_300001_SM_1000_NS12placeholders2_9E)
_ZN34_INTERNAL_def844d7_4_k_cu_e452a0da6thrust24THRUST_300001_SM_1000_NS12placeholders2_9E:
	.zero		1
	.type		_ZN34_INTERNAL_def844d7_4_k_cu_e452a0da4cuda3std3__436_GLOBAL__N__def844d7_4_k_cu_e452a0da6ignoreE,@object
	.size		_ZN34_INTERNAL_def844d7_4_k_cu_e452a0da4cuda3std3__436_GLOBAL__N__def844d7_4_k_cu_e452a0da6ignoreE,(_ZN34_INTERNAL_def844d7_4_k_cu_e452a0da4cuda3std6ranges3__45__cpo4dataE - _ZN34_INTERNAL_def844d7_4_k_cu_e452a0da4cuda3std3__436_GLOBAL__N__def844d7_4_k_cu_e452a0da6ignoreE)
_ZN34_INTERNAL_def844d7_4_k_cu_e452a0da4cuda3std3__436_GLOBAL__N__def844d7_4_k_cu_e452a0da6ignoreE:
	.zero		1
	.type		_ZN34_INTERNAL_def844d7_4_k_cu_e452a0da4cuda3std6ranges3__45__cpo4dataE,@object
	.size		_ZN34_INTERNAL_def844d7_4_k_cu_e452a0da4cuda3std6ranges3__45__cpo4dataE,(_ZN34_INTERNAL_def844d7_4_k_cu_e452a0da6thrust24THRUST_300001_SM_1000_NS12placeholders2_1E - _ZN34_INTERNAL_def844d7_4_k_cu_e452a0da4cuda3std6ranges3__45__cpo4dataE)
_ZN34_INTERNAL_def844d7_4_k_cu_e452a0da4cuda3std6ranges3__45__cpo4dataE:
	.zero		1
	.type		_ZN34_INTERNAL_def844d7_4_k_cu_e452a0da6thrust24THRUST_300001_SM_1000_NS12placeholders2_1E,@object
	.size		_ZN34_INTERNAL_def844d7_4_k_cu_e452a0da6thrust24THRUST_300001_SM_1000_NS12placeholders2_1E,(_ZN34_INTERNAL_def844d7_4_k_cu_e452a0da4cuda3std3__45__cpo5beginE - _ZN34_INTERNAL_def844d7_4_k_cu_e452a0da6thrust24THRUST_300001_SM_1000_NS12placeholders2_1E)
_ZN34_INTERNAL_def844d7_4_k_cu_e452a0da6thrust24THRUST_300001_SM_1000_NS12placeholders2_1E:
	.zero		1
	.type		_ZN34_INTERNAL_def844d7_4_k_cu_e452a0da4cuda3std3__45__cpo5beginE,@object
	.size		_ZN34_INTERNAL_def844d7_4_k_cu_e452a0da4cuda3std3__45__cpo5beginE,(_ZN34_INTERNAL_def844d7_4_k_cu_e452a0da4cuda3std6ranges3__45__cpo5beginE - _ZN34_INTERNAL_def844d7_4_k_cu_e452a0da4cuda3std3__45__cpo5beginE)
_ZN34_INTERNAL_def844d7_4_k_cu_e452a0da4cuda3std3__45__cpo5beginE:
	.zero		1
	.type		_ZN34_INTERNAL_def844d7_4_k_cu_e452a0da4cuda3std6ranges3__45__cpo5beginE,@object
	.size		_ZN34_INTERNAL_def844d7_4_k_cu_e452a0da4cuda3std6ranges3__45__cpo5beginE,(_ZN34_INTERNAL_def844d7_4_k_cu_e452a0da6thrust24THRUST_300001_SM_1000_NS12placeholders2_5E - _ZN34_INTERNAL_def844d7_4_k_cu_e452a0da4cuda3std6ranges3__45__cpo5beginE)
_ZN34_INTERNAL_def844d7_4_k_cu_e452a0da4cuda3std6ranges3__45__cpo5beginE:
	.zero		1
	.type		_ZN34_INTERNAL_def844d7_4_k_cu_e452a0da6thrust24THRUST_300001_SM_1000_NS12placeholders2_5E,@object
	.size		_ZN34_INTERNAL_def844d7_4_k_cu_e452a0da6thrust24THRUST_300001_SM_1000_NS12placeholders2_5E,(_ZN34_INTERNAL_def844d7_4_k_cu_e452a0da4cuda3std3__45__cpo6rbeginE - _ZN34_INTERNAL_def844d7_4_k_cu_e452a0da6thrust24THRUST_300001_SM_1000_NS12placeholders2_5E)
_ZN34_INTERNAL_def844d7_4_k_cu_e452a0da6thrust24THRUST_300001_SM_1000_NS12placeholders2_5E:
	.zero		1
	.type		_ZN34_INTERNAL_def844d7_4_k_cu_e452a0da4cuda3std3__45__cpo6rbeginE,@object
	.size		_ZN34_INTERNAL_def844d7_4_k_cu_e452a0da4cuda3std3__45__cpo6rbeginE,(_ZN34_INTERNAL_def844d7_4_k_cu_e452a0da4cuda3std6ranges3__45__cpo7advanceE - _ZN34_INTERNAL_def844d7_4_k_cu_e452a0da4cuda3std3__45__cpo6rbeginE)
_ZN34_INTERNAL_def844d7_4_k_cu_e452a0da4cuda3std3__45__cpo6rbeginE:
	.zero		1
	.type		_ZN34_INTERNAL_def844d7_4_k_cu_e452a0da4cuda3std6ranges3__45__cpo7advanceE,@object
	.size		_ZN34_INTERNAL_def844d7_4_k_cu_e452a0da4cuda3std6ranges3__45__cpo7advanceE,(_ZN34_INTERNAL_def844d7_4_k_cu_e452a0da4cuda3std3__47nulloptE - _ZN34_INTERNAL_def844d7_4_k_cu_e452a0da4cuda3std6ranges3__45__cpo7advanceE)
_ZN34_INTERNAL_def844d7_4_k_cu_e452a0da4cuda3std6ranges3__45__cpo7advanceE:
	.zero		1
	.type		_ZN34_INTERNAL_def844d7_4_k_cu_e452a0da4cuda3std3__47nulloptE,@object
	.size		_ZN34_INTERNAL_def844d7_4_k_cu_e452a0da4cuda3std3__47nulloptE,(_ZN34_INTERNAL_def844d7_4_k_cu_e452a0da4cuda3std6ranges3__45__cpo8distanceE - _ZN34_INTERNAL_def844d7_4_k_cu_e452a0da4cuda3std3__47nulloptE)
_ZN34_INTERNAL_def844d7_4_k_cu_e452a0da4cuda3std3__47nulloptE:
	.zero		1
	.type		_ZN34_INTERNAL_def844d7_4_k_cu_e452a0da4cuda3std6ranges3__45__cpo8distanceE,@object
	.size		_ZN34_INTERNAL_def844d7_4_k_cu_e452a0da4cuda3std6ranges3__45__cpo8distanceE,(_ZN34_INTERNAL_def844d7_4_k_cu_e452a0da6thrust24THRUST_300001_SM_1000_NS12placeholders3_10E - _ZN34_INTERNAL_def844d7_4_k_cu_e452a0da4cuda3std6ranges3__45__cpo8distanceE)
_ZN34_INTERNAL_def844d7_4_k_cu_e452a0da4cuda3std6ranges3__45__cpo8distanceE:
	.zero		1
	.type		_ZN34_INTERNAL_def844d7_4_k_cu_e452a0da6thrust24THRUST_300001_SM_1000_NS12placeholders3_10E,@object
	.size		_ZN34_INTERNAL_def844d7_4_k_cu_e452a0da6thrust24THRUST_300001_SM_1000_NS12placeholders3_10E,(_ZN34_INTERNAL_def844d7_4_k_cu_e452a0da4cuda3std3__419piecewise_constructE - _ZN34_INTERNAL_def844d7_4_k_cu_e452a0da6thrust24THRUST_300001_SM_1000_NS12placeholders3_10E)
_ZN34_INTERNAL_def844d7_4_k_cu_e452a0da6thrust24THRUST_300001_SM_1000_NS12placeholders3_10E:
	.zero		1
	.type		_ZN34_INTERNAL_def844d7_4_k_cu_e452a0da4cuda3std3__419piecewise_constructE,@object
	.size		_ZN34_INTERNAL_def844d7_4_k_cu_e452a0da4cuda3std3__419piecewise_constructE,(_ZN34_INTERNAL_def844d7_4_k_cu_e452a0da4cuda3std6ranges3__45__cpo5cdataE - _ZN34_INTERNAL_def844d7_4_k_cu_e452a0da4cuda3std3__419piecewise_constructE)
_ZN34_INTERNAL_def844d7_4_k_cu_e452a0da4cuda3std3__419piecewise_constructE:
	.zero		1
	.type		_ZN34_INTERNAL_def844d7_4_k_cu_e452a0da4cuda3std6ranges3__45__cpo5cdataE,@object
	.size		_ZN34_INTERNAL_def844d7_4_k_cu_e452a0da4cuda3std6ranges3__45__cpo5cdataE,(_ZN34_INTERNAL_def844d7_4_k_cu_e452a0da6thrust24THRUST_300001_SM_1000_NS12placeholders2_2E - _ZN34_INTERNAL_def844d7_4_k_cu_e452a0da4cuda3std6ranges3__45__cpo5cdataE)
_ZN34_INTERNAL_def844d7_4_k_cu_e452a0da4cuda3std6ranges3__45__cpo5cdataE:
	.zero		1
	.type		_ZN34_INTERNAL_def844d7_4_k_cu_e452a0da6thrust24THRUST_300001_SM_1000_NS12placeholders2_2E,@object
	.size		_ZN34_INTERNAL_def844d7_4_k_cu_e452a0da6thrust24THRUST_300001_SM_1000_NS12placeholders2_2E,(_ZN34_INTERNAL_def844d7_4_k_cu_e452a0da4cuda3std3__45__cpo3endE - _ZN34_INTERNAL_def844d7_4_k_cu_e452a0da6thrust24THRUST_300001_SM_1000_NS12placeholders2_2E)
_ZN34_INTERNAL_def844d7_4_k_cu_e452a0da6thrust24THRUST_300001_SM_1000_NS12placeholders2_2E:
	.zero		1
	.type		_ZN34_INTERNAL_def844d7_4_k_cu_e452a0da4cuda3std3__45__cpo3endE,@object
	.size		_ZN34_INTERNAL_def844d7_4_k_cu_e452a0da4cuda3std3__45__cpo3endE,(_ZN34_INTERNAL_def844d7_4_k_cu_e452a0da4cuda3std6ranges3__45__cpo3endE - _ZN34_INTERNAL_def844d7_4_k_cu_e452a0da4cuda3std3__45__cpo3endE)
_ZN34_INTERNAL_def844d7_4_k_cu_e452a0da4cuda3std3__45__cpo3endE:
	.zero		1
	.type		_ZN34_INTERNAL_def844d7_4_k_cu_e452a0da4cuda3std6ranges3__45__cpo3endE,@object
	.size		_ZN34_INTERNAL_def844d7_4_k_cu_e452a0da4cuda3std6ranges3__45__cpo3endE,(_ZN34_INTERNAL_def844d7_4_k_cu_e452a0da6thrust24THRUST_300001_SM_1000_NS12placeholders2_6E - _ZN34_INTERNAL_def844d7_4_k_cu_e452a0da4cuda3std6ranges3__45__cpo3endE)
_ZN34_INTERNAL_def844d7_4_k_cu_e452a0da4cuda3std6ranges3__45__cpo3endE:
	.zero		1
	.type		_ZN34_INTERNAL_def844d7_4_k_cu_e452a0da6thrust24THRUST_300001_SM_1000_NS12placeholders2_6E,@object
	.size		_ZN34_INTERNAL_def844d7_4_k_cu_e452a0da6thrust24THRUST_300001_SM_1000_NS12placeholders2_6E,(_ZN34_INTERNAL_def844d7_4_k_cu_e452a0da4cuda3std3__45__cpo4rendE - _ZN34_INTERNAL_def844d7_4_k_cu_e452a0da6thrust24THRUST_300001_SM_1000_NS12placeholders2_6E)
_ZN34_INTERNAL_def844d7_4_k_cu_e452a0da6thrust24THRUST_300001_SM_1000_NS12placeholders2_6E:
	.zero		1
	.type		_ZN34_INTERNAL_def844d7_4_k_cu_e452a0da4cuda3std3__45__cpo4rendE,@object
	.size		_ZN34_INTERNAL_def844d7_4_k_cu_e452a0da4cuda3std3__45__cpo4rendE,(_ZN34_INTERNAL_def844d7_4_k_cu_e452a0da4cuda3std6ranges3__45__cpo9iter_swapE - _ZN34_INTERNAL_def844d7_4_k_cu_e452a0da4cuda3std3__45__cpo4rendE)
_ZN34_INTERNAL_def844d7_4_k_cu_e452a0da4cuda3std3__45__cpo4rendE:
	.zero		1
	.type		_ZN34_INTERNAL_def844d7_4_k_cu_e452a0da4cuda3std6ranges3__45__cpo9iter_swapE,@object
	.size		_ZN34_INTERNAL_def844d7_4_k_cu_e452a0da4cuda3std6ranges3__45__cpo9iter_swapE,(_ZN34_INTERNAL_def844d7_4_k_cu_e452a0da4cuda3std3__48unexpectE - _ZN34_INTERNAL_def844d7_4_k_cu_e452a0da4cuda3std6ranges3__45__cpo9iter_swapE)
_ZN34_INTERNAL_def844d7_4_k_cu_e452a0da4cuda3std6ranges3__45__cpo9iter_swapE:
	.zero		1
	.type		_ZN34_INTERNAL_def844d7_4_k_cu_e452a0da4cuda3std3__48unexpectE,@object
	.size		_ZN34_INTERNAL_def844d7_4_k_cu_e452a0da4cuda3std3__48unexpectE,(_ZN34_INTERNAL_def844d7_4_k_cu_e452a0da6thrust24THRUST_300001_SM_1000_NS8cuda_cub3parE - _ZN34_INTERNAL_def844d7_4_k_cu_e452a0da4cuda3std3__48unexpectE)
_ZN34_INTERNAL_def844d7_4_k_cu_e452a0da4cuda3std3__48unexpectE:
	.zero		1
	.type		_ZN34_INTERNAL_def844d7_4_k_cu_e452a0da6thrust24THRUST_300001_SM_1000_NS8cuda_cub3parE,@object
	.size		_ZN34_INTERNAL_def844d7_4_k_cu_e452a0da6thrust24THRUST_300001_SM_1000_NS8cuda_cub3parE,(_ZN34_INTERNAL_def844d7_4_k_cu_e452a0da6thrust24THRUST_300001_SM_1000_NS12placeholders2_4E - _ZN34_INTERNAL_def844d7_4_k_cu_e452a0da6thrust24THRUST_300001_SM_1000_NS8cuda_cub3parE)
_ZN34_INTERNAL_def844d7_4_k_cu_e452a0da6thrust24THRUST_300001_SM_1000_NS8cuda_cub3parE:
	.zero		1
	.type		_ZN34_INTERNAL_def844d7_4_k_cu_e452a0da6thrust24THRUST_300001_SM_1000_NS12placeholders2_4E,@object
	.size		_ZN34_INTERNAL_def844d7_4_k_cu_e452a0da6thrust24THRUST_300001_SM_1000_NS12placeholders2_4E,(_ZN34_INTERNAL_def844d7_4_k_cu_e452a0da4cuda3std3__45__cpo4cendE - _ZN34_INTERNAL_def844d7_4_k_cu_e452a0da6thrust24THRUST_300001_SM_1000_NS12placeholders2_4E)
_ZN34_INTERNAL_def844d7_4_k_cu_e452a0da6thrust24THRUST_300001_SM_1000_NS12placeholders2_4E:
	.zero		1
	.type		_ZN34_INTERNAL_def844d7_4_k_cu_e452a0da4cuda3std3__45__cpo4cendE,@object
	.size		_ZN34_INTERNAL_def844d7_4_k_cu_e452a0da4cuda3std3__45__cpo4cendE,(_ZN34_INTERNAL_def844d7_4_k_cu_e452a0da4cuda3std6ranges3__45__cpo4cendE - _ZN34_INTERNAL_def844d7_4_k_cu_e452a0da4cuda3std3__45__cpo4cendE)
_ZN34_INTERNAL_def844d7_4_k_cu_e452a0da4cuda3std3__45__cpo4cendE:
	.zero		1
	.type		_ZN34_INTERNAL_def844d7_4_k_cu_e452a0da4cuda3std6ranges3__45__cpo4cendE,@object
	.size		_ZN34_INTERNAL_def844d7_4_k_cu_e452a0da4cuda3std6ranges3__45__cpo4cendE,(_ZN34_INTERNAL_def844d7_4_k_cu_e452a0da4cuda3std3__420unreachable_sentinelE - _ZN34_INTERNAL_def844d7_4_k_cu_e452a0da4cuda3std6ranges3__45__cpo4cendE)
_ZN34_INTERNAL_def844d7_4_k_cu_e452a0da4cuda3std6ranges3__45__cpo4cendE:
	.zero		1
	.type		_ZN34_INTERNAL_def844d7_4_k_cu_e452a0da4cuda3std3__420unreachable_sentinelE,@object
	.size		_ZN34_INTERNAL_def844d7_4_k_cu_e452a0da4cuda3std3__420unreachable_sentinelE,(_ZN34_INTERNAL_def844d7_4_k_cu_e452a0da4cuda3std6ranges3__45__cpo5ssizeE - _ZN34_INTERNAL_def844d7_4_k_cu_e452a0da4cuda3std3__420unreachable_sentinelE)
_ZN34_INTERNAL_def844d7_4_k_cu_e452a0da4cuda3std3__420unreachable_sentinelE:
	.zero		1
	.type		_ZN34_INTERNAL_def844d7_4_k_cu_e452a0da4cuda3std6ranges3__45__cpo5ssizeE,@object
	.size		_ZN34_INTERNAL_def844d7_4_k_cu_e452a0da4cuda3std6ranges3__45__cpo5ssizeE,(_ZN34_INTERNAL_def844d7_4_k_cu_e452a0da6thrust24THRUST_300001_SM_1000_NS12placeholders2_8E - _ZN34_INTERNAL_def844d7_4_k_cu_e452a0da4cuda3std6ranges3__45__cpo5ssizeE)
_ZN34_INTERNAL_def844d7_4_k_cu_e452a0da4cuda3std6ranges3__45__cpo5ssizeE:
	.zero		1
	.type		_ZN34_INTERNAL_def844d7_4_k_cu_e452a0da6thrust24THRUST_300001_SM_1000_NS12placeholders2_8E,@object
	.size		_ZN34_INTERNAL_def844d7_4_k_cu_e452a0da6thrust24THRUST_300001_SM_1000_NS12placeholders2_8E,(_ZN34_INTERNAL_def844d7_4_k_cu_e452a0da4cuda3std3__45__cpo5crendE - _ZN34_INTERNAL_def844d7_4_k_cu_e452a0da6thrust24THRUST_300001_SM_1000_NS12placeholders2_8E)
_ZN34_INTERNAL_def844d7_4_k_cu_e452a0da6thrust24THRUST_300001_SM_1000_NS12placeholders2_8E:
	.zero		1
	.type		_ZN34_INTERNAL_def844d7_4_k_cu_e452a0da4cuda3std3__45__cpo5crendE,@object
	.size		_ZN34_INTERNAL_def844d7_4_k_cu_e452a0da4cuda3std3__45__cpo5crendE,(_ZN34_INTERNAL_def844d7_4_k_cu_e452a0da4cuda3std6ranges3__45__cpo4prevE - _ZN34_INTERNAL_def844d7_4_k_cu_e452a0da4cuda3std3__45__cpo5crendE)
_ZN34_INTERNAL_def844d7_4_k_cu_e452a0da4cuda3std3__45__cpo5crendE:
	.zero		1
	.type		_ZN34_INTERNAL_def844d7_4_k_cu_e452a0da4cuda3std6ranges3__45__cpo4prevE,@object
	.size		_ZN34_INTERNAL_def844d7_4_k_cu_e452a0da4cuda3std6ranges3__45__cpo4prevE,(_ZN34_INTERNAL_def844d7_4_k_cu_e452a0da4cuda3std6ranges3__45__cpo9iter_moveE - _ZN34_INTERNAL_def844d7_4_k_cu_e452a0da4cuda3std6ranges3__45__cpo4prevE)
_ZN34_INTERNAL_def844d7_4_k_cu_e452a0da4cuda3std6ranges3__45__cpo4prevE:
	.zero		1
	.type		_ZN34_INTERNAL_def844d7_4_k_cu_e452a0da4cuda3std6ranges3__45__cpo9iter_moveE,@object
	.size		_ZN34_INTERNAL_def844d7_4_k_cu_e452a0da4cuda3std6ranges3__45__cpo9iter_moveE,(_ZN34_INTERNAL_def844d7_4_k_cu_e452a0da6thrust24THRUST_300001_SM_1000_NS6system6detail10sequential3seqE - _ZN34_INTERNAL_def844d7_4_k_cu_e452a0da4cuda3std6ranges3__45__cpo9iter_moveE)
_ZN34_INTERNAL_def844d7_4_k_cu_e452a0da4cuda3std6ranges3__45__cpo9iter_moveE:
	.zero		1
	.type		_ZN34_INTERNAL_def844d7_4_k_cu_e452a0da6thrust24THRUST_300001_SM_1000_NS6system6detail10sequential3seqE,@object
	.size		_ZN34_INTERNAL_def844d7_4_k_cu_e452a0da6thrust24THRUST_300001_SM_1000_NS6system6detail10sequential3seqE,(.L_31 - _ZN34_INTERNAL_def844d7_4_k_cu_e452a0da6thrust24THRUST_300001_SM_1000_NS6system6detail10sequential3seqE)
_ZN34_INTERNAL_def844d7_4_k_cu_e452a0da6thrust24THRUST_300001_SM_1000_NS6system6detail10sequential3seqE:
	.zero		1
.L_31:


//--------------------- .nv.constant0._ZN3cub18CUB_300001_SM_10006detail9transform16transform_kernelINS2_10policy_hubILb1EN4cuda3std3__45tupleIJN6thrust24THRUST_300001_SM_1000_NS6detail15normal_iteratorINSA_10device_ptrIiEEEENSC_INSD_IPfEEEEEEEE10policy1000El15offset_pointersSI_JPiPSG_EEEvT0_iT1_T2_DpNS2_10kernel_argIT3_EE --------------------------
	.section	.nv.constant0._ZN3cub18CUB_300001_SM_10006detail9transform16transform_kernelINS2_10policy_hubILb1EN4cuda3std3__45tupleIJN6thrust24THRUST_300001_SM_1000_NS6detail15normal_iteratorINSA_10device_ptrIiEEEENSC_INSD_IPfEEEEEEEE10policy1000El15offset_pointersSI_JPiPSG_EEEvT0_iT1_T2_DpNS2_10kernel_argIT3_EE,"a",@progbits
	.sectionflags	@""
	.align	4
.nv.constant0._ZN3cub18CUB_300001_SM_10006detail9transform16transform_kernelINS2_10policy_hubILb1EN4cuda3std3__45tupleIJN6thrust24THRUST_300001_SM_1000_NS6detail15normal_iteratorINSA_10device_ptrIiEEEENSC_INSD_IPfEEEEEEEE10policy1000El15offset_pointersSI_JPiPSG_EEEvT0_iT1_T2_DpNS2_10kernel_argIT3_EE:
	.zero		952


//--------------------- .nv.constant0._ZN3cub18CUB_300001_SM_10006detail9transform16transform_kernelINS2_10policy_hubILb1EN4cuda3std3__45tupleIJN6thrust24THRUST_300001_SM_1000_NS6detail15normal_iteratorINSA_10device_ptrIiEEEENSC_INSD_IPfEEEEEEEE10policy1000Ei15offset_pointersSI_JPiPSG_EEEvT0_iT1_T2_DpNS2_10kernel_argIT3_EE --------------------------
	.section	.nv.constant0._ZN3cub18CUB_300001_SM_10006detail9transform16transform_kernelINS2_10policy_hubILb1EN4cuda3std3__45tupleIJN6thrust24THRUST_300001_SM_1000_NS6detail15normal_iteratorINSA_10device_ptrIiEEEENSC_INSD_IPfEEEEEEEE10policy1000Ei15offset_pointersSI_JPiPSG_EEEvT0_iT1_T2_DpNS2_10kernel_argIT3_EE,"a",@progbits
	.sectionflags	@""
	.align	4
.nv.constant0._ZN3cub18CUB_300001_SM_10006detail9transform16transform_kernelINS2_10policy_hubILb1EN4cuda3std3__45tupleIJN6thrust24THRUST_300001_SM_1000_NS6detail15normal_iteratorINSA_10device_ptrIiEEEENSC_INSD_IPfEEEEEEEE10policy1000Ei15offset_pointersSI_JPiPSG_EEEvT0_iT1_T2_DpNS2_10kernel_argIT3_EE:
	.zero		952


//--------------------- .nv.constant0._ZN3cub18CUB_300001_SM_10006detail8for_each13static_kernelINS2_12policy_hub_t12policy_500_tElN6thrust24THRUST_300001_SM_1000_NS8cuda_cub6__fill7functorINS7_6detail15normal_iteratorINS7_10device_ptrIPfEEEESE_EEEEvT0_T1_ --------------------------
	.section	.nv.constant0._ZN3cub18CUB_300001_SM_10006detail8for_each13static_kernelINS2_12policy_hub_t12policy_500_tElN6thrust24THRUST_300001_SM_1000_NS8cuda_cub6__fill7functorINS7_6detail15normal_iteratorINS7_10device_ptrIPfEEEESE_EEEEvT0_T1_,"a",@progbits
	.sectionflags	@""
	.align	4
.nv.constant0._ZN3cub18CUB_300001_SM_10006detail8for_each13static_kernelINS2_12policy_hub_t12policy_500_tElN6thrust24THRUST_300001_SM_1000_NS8cuda_cub6__fill7functorINS7_6detail15normal_iteratorINS7_10device_ptrIPfEEEESE_EEEEvT0_T1_:
	.zero		920


//--------------------- .nv.constant0._ZN3cub18CUB_300001_SM_10006detail8for_each13static_kernelINS2_12policy_hub_t12policy_500_tEmN6thrust24THRUST_300001_SM_1000_NS8cuda_cub20__uninitialized_fill7functorINS7_10device_ptrIPfEESC_EEEEvT0_T1_ --------------------------
	.section	.nv.constant0._ZN3cub18CUB_300001_SM_10006detail8for_each13static_kernelINS2_12policy_hub_t12policy_500_tEmN6thrust24THRUST_300001_SM_1000_NS8cuda_cub20__uninitialized_fill7functorINS7_10device_ptrIPfEESC_EEEEvT0_T1_,"a",@progbits
	.sectionflags	@""
	.align	4
.nv.constant0._ZN3cub18CUB_300001_SM_10006detail8for_each13static_kernelINS2_12policy_hub_t12policy_500_tEmN6thrust24THRUST_300001_SM_1000_NS8cuda_cub20__uninitialized_fill7functorINS7_10device_ptrIPfEESC_EEEEvT0_T1_:
	.zero		920


//--------------------- .nv.constant0._ZN3cub18CUB_300001_SM_10006detail8for_each13static_kernelINS2_12policy_hub_t12policy_500_tElN6thrust24THRUST_300001_SM_1000_NS8cuda_cub10__tabulate7functorINS7_6detail15normal_iteratorINS7_10device_ptrIiEEEENS7_6system6detail7generic6detail22compute_sequence_valueIivEElEEEEvT0_T1_ --------------------------
	.section	.nv.constant0._ZN3cub18CUB_300001_SM_10006detail8for_each13static_kernelINS2_12policy_hub_t12policy_500_tElN6thrust24THRUST_300001_SM_1000_NS8cuda_cub10__tabulate7functorINS7_6detail15normal_iteratorINS7_10device_ptrIiEEEENS7_6system6detail7generic6detail22compute_sequence_valueIivEElEEEEvT0_T1_,"a",@progbits
	.sectionflags	@""
	.align	4
.nv.constant0._ZN3cub18CUB_300001_SM_10006detail8for_each13static_kernelINS2_12policy_hub_t12policy_500_tElN6thrust24THRUST_300001_SM_1000_NS8cuda_cub10__tabulate7functorINS7_6detail15normal_iteratorINS7_10device_ptrIiEEEENS7_6system6detail7generic6detail22compute_sequence_valueIivEElEEEEvT0_T1_:
	.zero		920


//--------------------- .nv.constant0._ZN3cub18CUB_300001_SM_10006detail8for_each13static_kernelINS2_12policy_hub_t12policy_500_tEmN6thrust24THRUST_300001_SM_1000_NS8cuda_cub20__uninitialized_fill7functorINS7_10device_ptrIiEEiEEEEvT0_T1_ --------------------------
	.section	.nv.constant0._ZN3cub18CUB_300001_SM_10006detail8for_each13static_kernelINS2_12policy_hub_t12policy_500_tEmN6thrust24THRUST_300001_SM_1000_NS8cuda_cub20__uninitialized_fill7functorINS7_10device_ptrIiEEiEEEEvT0_T1_,"a",@progbits
	.sectionflags	@""
	.align	4
.nv.constant0._ZN3cub18CUB_300001_SM_10006detail8for_each13static_kernelINS2_12policy_hub_t12policy_500_tEmN6thrust24THRUST_300001_SM_1000_NS8cuda_cub20__uninitialized_fill7functorINS7_10device_ptrIiEEiEEEEvT0_T1_:
	.zero		920


//--------------------- .nv.constant0._ZN3cub18CUB_300001_SM_10006detail8for_each13static_kernelINS2_12policy_hub_t12policy_500_tElN6thrust24THRUST_300001_SM_1000_NS8cuda_cub20__uninitialized_copy7functorINS7_6detail15normal_iteratorINS7_10device_ptrIfEEEENS7_7pointerIfNS8_3tagENS7_11use_defaultESI_EEEEEEvT0_T1_ --------------------------
	.section	.nv.constant0._ZN3cub18CUB_300001_SM_10006detail8for_each13static_kernelINS2_12policy_hub_t12policy_500_tElN6thrust24THRUST_300001_SM_1000_NS8cuda_cub20__uninitialized_copy7functorINS7_6detail15normal_iteratorINS7_10device_ptrIfEEEENS7_7pointerIfNS8_3tagENS7_11use_defaultESI_EEEEEEvT0_T1_,"a",@progbits
	.sectionflags	@""
	.align	4
.nv.constant0._ZN3cub18CUB_300001_SM_10006detail8for_each13static_kernelINS2_12policy_hub_t12policy_500_tElN6thrust24THRUST_300001_SM_1000_NS8cuda_cub20__uninitialized_copy7functorINS7_6detail15normal_iteratorINS7_10device_ptrIfEEEENS7_7pointerIfNS8_3tagENS7_11use_defaultESI_EEEEEEvT0_T1_:
	.zero		920


//--------------------- .nv.constant0._ZN3cub18CUB_300001_SM_10006detail11EmptyKernelIvEEvv --------------------------
	.section	.nv.constant0._ZN3cub18CUB_300001_SM_10006detail11EmptyKernelIvEEvv,"a",@progbits
	.sectionflags	@""
	.align	4
.nv.constant0._ZN3cub18CUB_300001_SM_10006detail11EmptyKernelIvEEvv:
	.zero		896


//--------------------- .nv.constant0._Z11copy_weightPfS_ --------------------------
	.section	.nv.constant0._Z11copy_weightPfS_,"a",@progbits
	.sectionflags	@""
	.align	4
.nv.constant0._Z11copy_weightPfS_:
	.zero		912


//--------------------- .nv.constant0._Z6reducePfS_ --------------------------
	.section	.nv.constant0._Z6reducePfS_,"a",@progbits
	.sectionflags	@""
	.align	4
.nv.constant0._Z6reducePfS_:
	.zero		912


//--------------------- .nv.constant0._Z12block_reducePfS_i --------------------------
	.section	.nv.constant0._Z12block_reducePfS_i,"a",@progbits
	.sectionflags	@""
	.align	4
.nv.constant0._Z12block_reducePfS_i:
	.zero		916


//--------------------- .nv.constant0._Z20calculate_differencePfS_S_S_S_S_ --------------------------
	.section	.nv.constant0._Z20calculate_differencePfS_S_S_S_S_,"a",@progbits
	.sectionflags	@""
	.align	4
.nv.constant0._Z20calculate_differencePfS_S_S_S_S_:
	.zero		944


//--------------------- SYMBOLS --------------------------

	.type		.nv.reservedSmem.offset0,@object
	.size		.nv.reservedSmem.offset0,0x4
